//
// Generated by NVIDIA NVVM Compiler
//
// Compiler Build ID: CL-36424714
// Cuda compilation tools, release 13.0, V13.0.88
// Based on NVVM 20.0.0
//

.version 9.0
.target sm_100
.address_size 64

	// .globl	_Z5mm_tpPfS_S_iii
.extern .func  (.param .b32 func_retval0) vprintf
(
	.param .b64 vprintf_param_0,
	.param .b64 vprintf_param_1
)
;
.global .align 1 .b8 $str[68] = {98, 105, 100, 32, 37, 100, 44, 32, 116, 105, 100, 32, 37, 100, 44, 32, 99, 105, 100, 32, 37, 100, 44, 32, 111, 102, 102, 115, 101, 116, 32, 37, 100, 44, 32, 110, 95, 116, 105, 100, 32, 37, 100, 44, 32, 112, 105, 100, 32, 37, 100, 44, 32, 40, 119, 44, 104, 41, 61, 40, 37, 100, 44, 37, 100, 41, 10};
.extern .shared .align 16 .b8 memory[];
.global .align 1 .b8 $str$1[35] = {91, 37, 100, 44, 37, 100, 93, 32, 37, 49, 46, 53, 102, 32, 60, 45, 32, 37, 49, 46, 53, 102, 44, 32, 97, 99, 99, 32, 37, 49, 46, 53, 102, 10};

.visible .entry _Z5mm_tpPfS_S_iii(
	.param .u64 .ptr .align 1 _Z5mm_tpPfS_S_iii_param_0,
	.param .u64 .ptr .align 1 _Z5mm_tpPfS_S_iii_param_1,
	.param .u64 .ptr .align 1 _Z5mm_tpPfS_S_iii_param_2,
	.param .u32 _Z5mm_tpPfS_S_iii_param_3,
	.param .u32 _Z5mm_tpPfS_S_iii_param_4,
	.param .u32 _Z5mm_tpPfS_S_iii_param_5
)
{
	.reg .pred 	%p<13>;
	.reg .b32 	%r<74>;
	.reg .b32 	%f<61>;
	.reg .b64 	%rd<95>;

	ld.param.u64 	%rd9, [_Z5mm_tpPfS_S_iii_param_1];
	ld.param.u64 	%rd10, [_Z5mm_tpPfS_S_iii_param_2];
	ld.param.u32 	%r40, [_Z5mm_tpPfS_S_iii_param_3];
	ld.param.u32 	%r41, [_Z5mm_tpPfS_S_iii_param_4];
	ld.param.u32 	%r42, [_Z5mm_tpPfS_S_iii_param_5];
	cvta.to.global.u64 	%rd1, %rd10;
	cvta.to.global.u64 	%rd2, %rd9;
	mov.u32 	%r43, %ctaid.x;
	mov.u32 	%r44, %tid.x;
	shl.b32 	%r45, %r43, 9;
	add.s32 	%r1, %r45, %r44;
	setp.ge.s32 	%p1, %r1, %r41;
	setp.lt.s32 	%p2, %r40, 1;
	or.pred  	%p3, %p1, %p2;
	@%p3 bra 	$L__BB0_15;
	setp.lt.s32 	%p4, %r42, 1;
	cvt.u64.u32 	%rd3, %r1;
	@%p4 bra 	$L__BB0_15;
	and.b32  	%r2, %r42, 7;
	and.b32  	%r3, %r42, 3;
	and.b32  	%r4, %r42, 2147483640;
	and.b32  	%r5, %r42, 1;
	neg.s32 	%r6, %r4;
	shl.b32 	%r7, %r41, 3;
	mul.lo.s32 	%r8, %r41, 7;
	mul.lo.s32 	%r9, %r41, 6;
	shl.b32 	%r10, %r41, 2;
	mul.lo.s32 	%r11, %r41, 3;
	shl.b32 	%r12, %r41, 1;
	mov.b32 	%r61, 0;
$L__BB0_3:
	ld.param.u64 	%rd93, [_Z5mm_tpPfS_S_iii_param_0];
	setp.lt.u32 	%p5, %r42, 8;
	mul.lo.s32 	%r48, %r61, %r41;
	cvt.s64.s32 	%rd11, %r48;
	add.s64 	%rd12, %rd3, %rd11;
	cvta.to.global.u64 	%rd13, %rd93;
	shl.b64 	%rd14, %rd12, 2;
	add.s64 	%rd4, %rd13, %rd14;
	mul.lo.s32 	%r14, %r61, %r42;
	mov.b32 	%r72, 0;
	@%p5 bra 	$L__BB0_6;
	mul.lo.s32 	%r66, %r41, 5;
	mul.wide.u32 	%rd15, %r14, 4;
	add.s64 	%rd16, %rd1, %rd15;
	add.s64 	%rd94, %rd16, 16;
	mov.b32 	%r69, 0;
	mov.u32 	%r62, %r41;
	mov.u32 	%r63, %r12;
	mov.u32 	%r64, %r11;
	mov.u32 	%r65, %r10;
	mov.u32 	%r67, %r9;
	mov.u32 	%r68, %r8;
	mov.u32 	%r70, %r6;
$L__BB0_5:
	.pragma "nounroll";
	cvt.s64.s32 	%rd17, %r69;
	add.s64 	%rd18, %rd3, %rd17;
	shl.b64 	%rd19, %rd18, 2;
	add.s64 	%rd20, %rd2, %rd19;
	ld.global.f32 	%f1, [%rd4];
	ld.global.f32 	%f2, [%rd20];
	mul.f32 	%f3, %f1, %f2;
	atom.global.add.f32 	%f4, [%rd94+-16], %f3;
	cvt.s64.s32 	%rd21, %r62;
	add.s64 	%rd22, %rd3, %rd21;
	shl.b64 	%rd23, %rd22, 2;
	add.s64 	%rd24, %rd2, %rd23;
	ld.global.f32 	%f5, [%rd4];
	ld.global.f32 	%f6, [%rd24];
	mul.f32 	%f7, %f5, %f6;
	atom.global.add.f32 	%f8, [%rd94+-12], %f7;
	cvt.s64.s32 	%rd25, %r63;
	add.s64 	%rd26, %rd3, %rd25;
	shl.b64 	%rd27, %rd26, 2;
	add.s64 	%rd28, %rd2, %rd27;
	ld.global.f32 	%f9, [%rd4];
	ld.global.f32 	%f10, [%rd28];
	mul.f32 	%f11, %f9, %f10;
	atom.global.add.f32 	%f12, [%rd94+-8], %f11;
	cvt.s64.s32 	%rd29, %r64;
	add.s64 	%rd30, %rd3, %rd29;
	shl.b64 	%rd31, %rd30, 2;
	add.s64 	%rd32, %rd2, %rd31;
	ld.global.f32 	%f13, [%rd4];
	ld.global.f32 	%f14, [%rd32];
	mul.f32 	%f15, %f13, %f14;
	atom.global.add.f32 	%f16, [%rd94+-4], %f15;
	cvt.s64.s32 	%rd33, %r65;
	add.s64 	%rd34, %rd3, %rd33;
	shl.b64 	%rd35, %rd34, 2;
	add.s64 	%rd36, %rd2, %rd35;
	ld.global.f32 	%f17, [%rd4];
	ld.global.f32 	%f18, [%rd36];
	mul.f32 	%f19, %f17, %f18;
	atom.global.add.f32 	%f20, [%rd94], %f19;
	cvt.s64.s32 	%rd37, %r66;
	add.s64 	%rd38, %rd3, %rd37;
	shl.b64 	%rd39, %rd38, 2;
	add.s64 	%rd40, %rd2, %rd39;
	ld.global.f32 	%f21, [%rd4];
	ld.global.f32 	%f22, [%rd40];
	mul.f32 	%f23, %f21, %f22;
	atom.global.add.f32 	%f24, [%rd94+4], %f23;
	cvt.s64.s32 	%rd41, %r67;
	add.s64 	%rd42, %rd3, %rd41;
	shl.b64 	%rd43, %rd42, 2;
	add.s64 	%rd44, %rd2, %rd43;
	ld.global.f32 	%f25, [%rd4];
	ld.global.f32 	%f26, [%rd44];
	mul.f32 	%f27, %f25, %f26;
	atom.global.add.f32 	%f28, [%rd94+8], %f27;
	cvt.s64.s32 	%rd45, %r68;
	add.s64 	%rd46, %rd3, %rd45;
	shl.b64 	%rd47, %rd46, 2;
	add.s64 	%rd48, %rd2, %rd47;
	ld.global.f32 	%f29, [%rd4];
	ld.global.f32 	%f30, [%rd48];
	mul.f32 	%f31, %f29, %f30;
	atom.global.add.f32 	%f32, [%rd94+12], %f31;
	add.s32 	%r70, %r70, 8;
	add.s32 	%r69, %r69, %r7;
	add.s32 	%r68, %r68, %r7;
	add.s32 	%r67, %r67, %r7;
	add.s32 	%r66, %r66, %r7;
	add.s32 	%r65, %r65, %r7;
	add.s32 	%r64, %r64, %r7;
	add.s32 	%r63, %r63, %r7;
	add.s64 	%rd94, %rd94, 32;
	add.s32 	%r62, %r62, %r7;
	setp.ne.s32 	%p6, %r70, 0;
	mov.u32 	%r72, %r4;
	@%p6 bra 	$L__BB0_5;
$L__BB0_6:
	setp.eq.s32 	%p7, %r2, 0;
	@%p7 bra 	$L__BB0_14;
	add.s32 	%r50, %r2, -1;
	setp.lt.u32 	%p8, %r50, 3;
	@%p8 bra 	$L__BB0_9;
	mul.lo.s32 	%r51, %r72, %r41;
	cvt.s64.s32 	%rd49, %r51;
	add.s64 	%rd50, %rd3, %rd49;
	shl.b64 	%rd51, %rd50, 2;
	add.s64 	%rd52, %rd2, %rd51;
	add.s32 	%r52, %r72, %r14;
	mul.wide.u32 	%rd53, %r52, 4;
	add.s64 	%rd54, %rd1, %rd53;
	ld.global.f32 	%f33, [%rd4];
	ld.global.f32 	%f34, [%rd52];
	mul.f32 	%f35, %f33, %f34;
	atom.global.add.f32 	%f36, [%rd54], %f35;
	add.s32 	%r53, %r51, %r41;
	cvt.s64.s32 	%rd55, %r53;
	add.s64 	%rd56, %rd3, %rd55;
	shl.b64 	%rd57, %rd56, 2;
	add.s64 	%rd58, %rd2, %rd57;
	cvt.u64.u32 	%rd59, %r14;
	cvt.u64.u32 	%rd60, %r72;
	add.s64 	%rd61, %rd60, %rd59;
	shl.b64 	%rd62, %rd61, 2;
	add.s64 	%rd63, %rd1, %rd62;
	ld.global.f32 	%f37, [%rd4];
	ld.global.f32 	%f38, [%rd58];
	mul.f32 	%f39, %f37, %f38;
	atom.global.add.f32 	%f40, [%rd63+4], %f39;
	add.s32 	%r54, %r53, %r41;
	cvt.s64.s32 	%rd64, %r54;
	add.s64 	%rd65, %rd3, %rd64;
	shl.b64 	%rd66, %rd65, 2;
	add.s64 	%rd67, %rd2, %rd66;
	ld.global.f32 	%f41, [%rd4];
	ld.global.f32 	%f42, [%rd67];
	mul.f32 	%f43, %f41, %f42;
	atom.global.add.f32 	%f44, [%rd63+8], %f43;
	add.s32 	%r55, %r54, %r41;
	cvt.s64.s32 	%rd68, %r55;
	add.s64 	%rd69, %rd3, %rd68;
	shl.b64 	%rd70, %rd69, 2;
	add.s64 	%rd71, %rd2, %rd70;
	ld.global.f32 	%f45, [%rd4];
	ld.global.f32 	%f46, [%rd71];
	mul.f32 	%f47, %f45, %f46;
	atom.global.add.f32 	%f48, [%rd63+12], %f47;
	add.s32 	%r72, %r72, 4;
$L__BB0_9:
	setp.eq.s32 	%p9, %r3, 0;
	@%p9 bra 	$L__BB0_14;
	setp.eq.s32 	%p10, %r3, 1;
	@%p10 bra 	$L__BB0_12;
	mul.lo.s32 	%r56, %r72, %r41;
	cvt.s64.s32 	%rd72, %r56;
	add.s64 	%rd73, %rd3, %rd72;
	shl.b64 	%rd74, %rd73, 2;
	add.s64 	%rd75, %rd2, %rd74;
	add.s32 	%r57, %r72, %r14;
	mul.wide.u32 	%rd76, %r57, 4;
	add.s64 	%rd77, %rd1, %rd76;
	ld.global.f32 	%f49, [%rd4];
	ld.global.f32 	%f50, [%rd75];
	mul.f32 	%f51, %f49, %f50;
	atom.global.add.f32 	%f52, [%rd77], %f51;
	add.s32 	%r58, %r56, %r41;
	cvt.s64.s32 	%rd78, %r58;
	add.s64 	%rd79, %rd3, %rd78;
	shl.b64 	%rd80, %rd79, 2;
	add.s64 	%rd81, %rd2, %rd80;
	cvt.u64.u32 	%rd82, %r14;
	cvt.u64.u32 	%rd83, %r72;
	add.s64 	%rd84, %rd83, %rd82;
	shl.b64 	%rd85, %rd84, 2;
	add.s64 	%rd86, %rd1, %rd85;
	ld.global.f32 	%f53, [%rd4];
	ld.global.f32 	%f54, [%rd81];
	mul.f32 	%f55, %f53, %f54;
	atom.global.add.f32 	%f56, [%rd86+4], %f55;
	add.s32 	%r72, %r72, 2;
$L__BB0_12:
	setp.eq.s32 	%p11, %r5, 0;
	@%p11 bra 	$L__BB0_14;
	mul.lo.s32 	%r59, %r72, %r41;
	cvt.s64.s32 	%rd87, %r59;
	add.s64 	%rd88, %rd3, %rd87;
	shl.b64 	%rd89, %rd88, 2;
	add.s64 	%rd90, %rd2, %rd89;
	add.s32 	%r60, %r72, %r14;
	mul.wide.u32 	%rd91, %r60, 4;
	add.s64 	%rd92, %rd1, %rd91;
	ld.global.f32 	%f57, [%rd4];
	ld.global.f32 	%f58, [%rd90];
	mul.f32 	%f59, %f57, %f58;
	atom.global.add.f32 	%f60, [%rd92], %f59;
$L__BB0_14:
	add.s32 	%r61, %r61, 1;
	setp.ne.s32 	%p12, %r61, %r40;
	@%p12 bra 	$L__BB0_3;
$L__BB0_15:
	ret;

}
	// .globl	_Z4convPfS_S_iiiiiiiiii
.visible .entry _Z4convPfS_S_iiiiiiiiii(
	.param .u64 .ptr .align 1 _Z4convPfS_S_iiiiiiiiii_param_0,
	.param .u64 .ptr .align 1 _Z4convPfS_S_iiiiiiiiii_param_1,
	.param .u64 .ptr .align 1 _Z4convPfS_S_iiiiiiiiii_param_2,
	.param .u32 _Z4convPfS_S_iiiiiiiiii_param_3,
	.param .u32 _Z4convPfS_S_iiiiiiiiii_param_4,
	.param .u32 _Z4convPfS_S_iiiiiiiiii_param_5,
	.param .u32 _Z4convPfS_S_iiiiiiiiii_param_6,
	.param .u32 _Z4convPfS_S_iiiiiiiiii_param_7,
	.param .u32 _Z4convPfS_S_iiiiiiiiii_param_8,
	.param .u32 _Z4convPfS_S_iiiiiiiiii_param_9,
	.param .u32 _Z4convPfS_S_iiiiiiiiii_param_10,
	.param .u32 _Z4convPfS_S_iiiiiiiiii_param_11,
	.param .u32 _Z4convPfS_S_iiiiiiiiii_param_12
)
{
	.local .align 16 .b8 	__local_depot1[32];
	.reg .b64 	%SP;
	.reg .b64 	%SPL;
	.reg .pred 	%p<29>;
	.reg .b32 	%r<139>;
	.reg .b32 	%f<78>;
	.reg .b64 	%rd<42>;
	.reg .b64 	%fd<10>;

	mov.u64 	%SPL, __local_depot1;
	cvta.local.u64 	%SP, %SPL;
	ld.param.u64 	%rd10, [_Z4convPfS_S_iiiiiiiiii_param_0];
	ld.param.u64 	%rd11, [_Z4convPfS_S_iiiiiiiiii_param_1];
	ld.param.u64 	%rd9, [_Z4convPfS_S_iiiiiiiiii_param_2];
	ld.param.u32 	%r61, [_Z4convPfS_S_iiiiiiiiii_param_4];
	ld.param.u32 	%r68, [_Z4convPfS_S_iiiiiiiiii_param_6];
	ld.param.u32 	%r62, [_Z4convPfS_S_iiiiiiiiii_param_7];
	ld.param.u32 	%r63, [_Z4convPfS_S_iiiiiiiiii_param_8];
	ld.param.u32 	%r64, [_Z4convPfS_S_iiiiiiiiii_param_9];
	ld.param.u32 	%r65, [_Z4convPfS_S_iiiiiiiiii_param_10];
	ld.param.u32 	%r66, [_Z4convPfS_S_iiiiiiiiii_param_11];
	ld.param.u32 	%r67, [_Z4convPfS_S_iiiiiiiiii_param_12];
	cvta.to.global.u64 	%rd1, %rd10;
	cvta.to.global.u64 	%rd2, %rd11;
	add.u64 	%rd12, %SP, 0;
	add.u64 	%rd3, %SPL, 0;
	mov.u32 	%r1, %ctaid.x;
	mov.u32 	%r2, %tid.x;
	cvt.rn.f32.s32 	%f1, %r67;
	mul.f32 	%f2, %f1, 0f3B000000;
	cvt.rpi.f32.f32 	%f3, %f2;
	cvt.rzi.s32.f32 	%r69, %f3;
	rem.s32 	%r70, %r1, %r69;
	shl.b32 	%r3, %r70, 9;
	sub.s32 	%r71, %r67, %r3;
	min.s32 	%r72, %r71, 512;
	sub.s32 	%r4, %r1, %r70;
	rem.s32 	%r5, %r4, %r68;
	mul.lo.s32 	%r73, %r5, %r68;
	sub.s32 	%r6, %r4, %r73;
	st.local.v4.u32 	[%rd3], {%r1, %r2, %r70, %r3};
	st.local.v4.u32 	[%rd3+16], {%r72, %r4, %r5, %r6};
	mov.u64 	%rd13, $str;
	cvta.global.u64 	%rd14, %rd13;
	{ // callseq 0, 0
	.param .b64 param0;
	st.param.b64 	[param0], %rd14;
	.param .b64 param1;
	st.param.b64 	[param1], %rd12;
	.param .b32 retval0;
	call.uni (retval0), 
	vprintf, 
	(
	param0, 
	param1
	);
	ld.param.b32 	%r74, [retval0];
	} // callseq 0
	setp.ge.s32 	%p1, %r2, %r72;
	@%p1 bra 	$L__BB1_40;
	setp.ne.s32 	%p2, %r2, 0;
	setp.lt.s32 	%p3, %r62, 1;
	or.pred  	%p4, %p2, %p3;
	@%p4 bra 	$L__BB1_20;
	mul.lo.s32 	%r76, %r5, %r64;
	mul.lo.s32 	%r7, %r66, %r61;
	mad.lo.s32 	%r8, %r6, %r65, %r76;
	min.s32 	%r77, %r63, %r66;
	setp.lt.s32 	%p5, %r77, 1;
	@%p5 bra 	$L__BB1_20;
	and.b32  	%r9, %r66, 15;
	add.s32 	%r10, %r9, -1;
	and.b32  	%r11, %r66, 7;
	add.s32 	%r12, %r11, -1;
	and.b32  	%r13, %r66, 2147483632;
	and.b32  	%r14, %r66, 3;
	mul.lo.s32 	%r15, %r66, %r63;
	mov.b32 	%r125, 0;
$L__BB1_4:
	mul.lo.s32 	%r17, %r15, %r125;
	mad.lo.s32 	%r18, %r7, %r125, %r8;
	mov.b32 	%r126, 0;
$L__BB1_5:
	setp.lt.u32 	%p6, %r66, 16;
	mul.lo.s32 	%r81, %r126, %r66;
	add.s32 	%r20, %r81, %r17;
	add.s32 	%r21, %r18, %r81;
	mov.b32 	%r129, 0;
	@%p6 bra 	$L__BB1_8;
	mov.b32 	%r127, 0;
$L__BB1_7:
	.pragma "nounroll";
	add.s32 	%r83, %r20, %r127;
	add.s32 	%r84, %r21, %r127;
	mul.wide.s32 	%rd15, %r84, 4;
	add.s64 	%rd16, %rd1, %rd15;
	ld.global.f32 	%f4, [%rd16];
	shl.b32 	%r85, %r83, 2;
	mov.u32 	%r86, memory;
	add.s32 	%r87, %r86, %r85;
	st.shared.f32 	[%r87], %f4;
	ld.global.f32 	%f5, [%rd16+4];
	st.shared.f32 	[%r87+4], %f5;
	ld.global.f32 	%f6, [%rd16+8];
	st.shared.f32 	[%r87+8], %f6;
	ld.global.f32 	%f7, [%rd16+12];
	st.shared.f32 	[%r87+12], %f7;
	ld.global.f32 	%f8, [%rd16+16];
	st.shared.f32 	[%r87+16], %f8;
	ld.global.f32 	%f9, [%rd16+20];
	st.shared.f32 	[%r87+20], %f9;
	ld.global.f32 	%f10, [%rd16+24];
	st.shared.f32 	[%r87+24], %f10;
	ld.global.f32 	%f11, [%rd16+28];
	st.shared.f32 	[%r87+28], %f11;
	ld.global.f32 	%f12, [%rd16+32];
	st.shared.f32 	[%r87+32], %f12;
	ld.global.f32 	%f13, [%rd16+36];
	st.shared.f32 	[%r87+36], %f13;
	ld.global.f32 	%f14, [%rd16+40];
	st.shared.f32 	[%r87+40], %f14;
	ld.global.f32 	%f15, [%rd16+44];
	st.shared.f32 	[%r87+44], %f15;
	ld.global.f32 	%f16, [%rd16+48];
	st.shared.f32 	[%r87+48], %f16;
	ld.global.f32 	%f17, [%rd16+52];
	st.shared.f32 	[%r87+52], %f17;
	ld.global.f32 	%f18, [%rd16+56];
	st.shared.f32 	[%r87+56], %f18;
	ld.global.f32 	%f19, [%rd16+60];
	st.shared.f32 	[%r87+60], %f19;
	add.s32 	%r127, %r127, 16;
	setp.ne.s32 	%p7, %r127, %r13;
	mov.u32 	%r129, %r13;
	@%p7 bra 	$L__BB1_7;
$L__BB1_8:
	setp.eq.s32 	%p8, %r9, 0;
	@%p8 bra 	$L__BB1_18;
	setp.lt.u32 	%p9, %r10, 7;
	@%p9 bra 	$L__BB1_11;
	add.s32 	%r88, %r20, %r129;
	add.s32 	%r89, %r21, %r129;
	mul.wide.s32 	%rd17, %r89, 4;
	add.s64 	%rd18, %rd1, %rd17;
	ld.global.f32 	%f20, [%rd18];
	shl.b32 	%r90, %r88, 2;
	mov.u32 	%r91, memory;
	add.s32 	%r92, %r91, %r90;
	st.shared.f32 	[%r92], %f20;
	ld.global.f32 	%f21, [%rd18+4];
	st.shared.f32 	[%r92+4], %f21;
	ld.global.f32 	%f22, [%rd18+8];
	st.shared.f32 	[%r92+8], %f22;
	ld.global.f32 	%f23, [%rd18+12];
	st.shared.f32 	[%r92+12], %f23;
	ld.global.f32 	%f24, [%rd18+16];
	st.shared.f32 	[%r92+16], %f24;
	ld.global.f32 	%f25, [%rd18+20];
	st.shared.f32 	[%r92+20], %f25;
	ld.global.f32 	%f26, [%rd18+24];
	st.shared.f32 	[%r92+24], %f26;
	ld.global.f32 	%f27, [%rd18+28];
	st.shared.f32 	[%r92+28], %f27;
	add.s32 	%r129, %r129, 8;
$L__BB1_11:
	setp.eq.s32 	%p10, %r11, 0;
	@%p10 bra 	$L__BB1_18;
	setp.lt.u32 	%p11, %r12, 3;
	@%p11 bra 	$L__BB1_14;
	add.s32 	%r93, %r20, %r129;
	add.s32 	%r94, %r21, %r129;
	mul.wide.s32 	%rd19, %r94, 4;
	add.s64 	%rd20, %rd1, %rd19;
	ld.global.f32 	%f28, [%rd20];
	shl.b32 	%r95, %r93, 2;
	mov.u32 	%r96, memory;
	add.s32 	%r97, %r96, %r95;
	st.shared.f32 	[%r97], %f28;
	ld.global.f32 	%f29, [%rd20+4];
	st.shared.f32 	[%r97+4], %f29;
	ld.global.f32 	%f30, [%rd20+8];
	st.shared.f32 	[%r97+8], %f30;
	ld.global.f32 	%f31, [%rd20+12];
	st.shared.f32 	[%r97+12], %f31;
	add.s32 	%r129, %r129, 4;
$L__BB1_14:
	setp.eq.s32 	%p12, %r14, 0;
	@%p12 bra 	$L__BB1_18;
	setp.eq.s32 	%p13, %r14, 1;
	add.s32 	%r98, %r20, %r129;
	add.s32 	%r99, %r21, %r129;
	mul.wide.s32 	%rd21, %r99, 4;
	add.s64 	%rd4, %rd1, %rd21;
	ld.global.f32 	%f32, [%rd4];
	shl.b32 	%r100, %r98, 2;
	mov.u32 	%r101, memory;
	add.s32 	%r29, %r101, %r100;
	st.shared.f32 	[%r29], %f32;
	@%p13 bra 	$L__BB1_18;
	setp.eq.s32 	%p14, %r14, 2;
	ld.global.f32 	%f33, [%rd4+4];
	st.shared.f32 	[%r29+4], %f33;
	@%p14 bra 	$L__BB1_18;
	ld.global.f32 	%f34, [%rd4+8];
	st.shared.f32 	[%r29+8], %f34;
$L__BB1_18:
	add.s32 	%r126, %r126, 1;
	setp.ne.s32 	%p15, %r126, %r63;
	@%p15 bra 	$L__BB1_5;
	add.s32 	%r125, %r125, 1;
	setp.ne.s32 	%p16, %r125, %r62;
	@%p16 bra 	$L__BB1_4;
$L__BB1_20:
	setp.lt.s32 	%p17, %r62, 1;
	bar.sync 	0;
	@%p17 bra 	$L__BB1_40;
	add.s32 	%r32, %r3, %r2;
	mad.lo.s32 	%r102, %r4, %r67, %r32;
	cvta.to.global.u64 	%rd22, %rd9;
	mul.wide.s32 	%rd23, %r102, 4;
	add.s64 	%rd5, %rd22, %rd23;
	min.s32 	%r103, %r63, %r66;
	setp.lt.s32 	%p18, %r103, 1;
	@%p18 bra 	$L__BB1_40;
	and.b32  	%r33, %r66, 3;
	and.b32  	%r34, %r66, 2147483644;
	and.b32  	%r35, %r66, 1;
	neg.s32 	%r36, %r34;
	mul.lo.s32 	%r37, %r67, %r66;
	shl.b32 	%r38, %r67, 2;
	shl.b32 	%r39, %r66, 2;
	mul.lo.s32 	%r40, %r66, %r63;
	mov.b32 	%r131, 0;
	mov.u64 	%rd39, $str$1;
	mul.wide.s32 	%rd36, %r67, 4;
$L__BB1_23:
	mov.b32 	%r132, 0;
	mul.lo.s32 	%r107, %r131, %r40;
$L__BB1_24:
	setp.lt.u32 	%p19, %r66, 4;
	mad.lo.s32 	%r43, %r132, %r66, %r107;
	mov.b32 	%r138, 0;
	@%p19 bra 	$L__BB1_29;
	mad.lo.s32 	%r109, %r63, %r131, %r132;
	mad.lo.s32 	%r134, %r37, %r109, %r32;
	mov.u32 	%r110, memory;
	mad.lo.s32 	%r133, %r39, %r109, %r110;
	mov.b32 	%r136, 0;
	mov.u32 	%r135, %r36;
$L__BB1_26:
	.pragma "nounroll";
	setp.ne.s32 	%p20, %r136, 0;
	mul.wide.s32 	%rd24, %r134, 4;
	add.s64 	%rd6, %rd2, %rd24;
	@%p20 bra 	$L__BB1_28;
	ld.global.f32 	%f35, [%rd5];
	cvt.f64.f32 	%fd1, %f35;
	ld.shared.f32 	%f36, [%r133];
	ld.global.f32 	%f37, [%rd6];
	mul.f32 	%f38, %f36, %f37;
	cvt.f64.f32 	%fd2, %f38;
	add.f32 	%f39, %f35, %f38;
	cvt.f64.f32 	%fd3, %f39;
	st.local.v2.u32 	[%rd3], {%r1, %r2};
	st.local.f64 	[%rd3+8], %fd1;
	st.local.v2.f64 	[%rd3+16], {%fd2, %fd3};
	cvta.global.u64 	%rd26, %rd39;
	{ // callseq 1, 0
	.param .b64 param0;
	st.param.b64 	[param0], %rd26;
	.param .b64 param1;
	st.param.b64 	[param1], %rd12;
	.param .b32 retval0;
	call.uni (retval0), 
	vprintf, 
	(
	param0, 
	param1
	);
	ld.param.b32 	%r111, [retval0];
	} // callseq 1
$L__BB1_28:
	ld.shared.f32 	%f40, [%r133];
	ld.global.f32 	%f41, [%rd6];
	mul.f32 	%f42, %f40, %f41;
	atom.global.add.f32 	%f43, [%rd5], %f42;
	ld.shared.f32 	%f44, [%r133+4];
	add.s64 	%rd29, %rd6, %rd36;
	ld.global.f32 	%f45, [%rd29];
	mul.f32 	%f46, %f44, %f45;
	atom.global.add.f32 	%f47, [%rd5], %f46;
	ld.shared.f32 	%f48, [%r133+8];
	add.s64 	%rd30, %rd29, %rd36;
	ld.global.f32 	%f49, [%rd30];
	mul.f32 	%f50, %f48, %f49;
	atom.global.add.f32 	%f51, [%rd5], %f50;
	ld.shared.f32 	%f52, [%r133+12];
	add.s64 	%rd31, %rd30, %rd36;
	ld.global.f32 	%f53, [%rd31];
	mul.f32 	%f54, %f52, %f53;
	atom.global.add.f32 	%f55, [%rd5], %f54;
	add.s32 	%r136, %r136, 4;
	add.s32 	%r135, %r135, 4;
	add.s32 	%r134, %r134, %r38;
	add.s32 	%r133, %r133, 16;
	setp.ne.s32 	%p21, %r135, 0;
	mov.u32 	%r138, %r34;
	@%p21 bra 	$L__BB1_26;
$L__BB1_29:
	setp.eq.s32 	%p22, %r33, 0;
	@%p22 bra 	$L__BB1_38;
	setp.eq.s32 	%p23, %r33, 1;
	@%p23 bra 	$L__BB1_34;
	add.s32 	%r113, %r43, %r138;
	mad.lo.s32 	%r114, %r113, %r67, %r32;
	setp.ne.s32 	%p24, %r138, 0;
	shl.b32 	%r115, %r113, 2;
	mov.u32 	%r116, memory;
	add.s32 	%r55, %r116, %r115;
	mul.wide.s32 	%rd32, %r114, 4;
	add.s64 	%rd7, %rd2, %rd32;
	@%p24 bra 	$L__BB1_33;
	ld.global.f32 	%f56, [%rd5];
	cvt.f64.f32 	%fd4, %f56;
	ld.shared.f32 	%f57, [%r55];
	ld.global.f32 	%f58, [%rd7];
	mul.f32 	%f59, %f57, %f58;
	cvt.f64.f32 	%fd5, %f59;
	add.f32 	%f60, %f56, %f59;
	cvt.f64.f32 	%fd6, %f60;
	st.local.v2.u32 	[%rd3], {%r1, %r2};
	st.local.f64 	[%rd3+8], %fd4;
	st.local.v2.f64 	[%rd3+16], {%fd5, %fd6};
	cvta.global.u64 	%rd34, %rd39;
	{ // callseq 2, 0
	.param .b64 param0;
	st.param.b64 	[param0], %rd34;
	.param .b64 param1;
	st.param.b64 	[param1], %rd12;
	.param .b32 retval0;
	call.uni (retval0), 
	vprintf, 
	(
	param0, 
	param1
	);
	ld.param.b32 	%r117, [retval0];
	} // callseq 2
$L__BB1_33:
	ld.shared.f32 	%f61, [%r55];
	ld.global.f32 	%f62, [%rd7];
	mul.f32 	%f63, %f61, %f62;
	atom.global.add.f32 	%f64, [%rd5], %f63;
	ld.shared.f32 	%f65, [%r55+4];
	add.s64 	%rd37, %rd7, %rd36;
	ld.global.f32 	%f66, [%rd37];
	mul.f32 	%f67, %f65, %f66;
	atom.global.add.f32 	%f68, [%rd5], %f67;
	add.s32 	%r138, %r138, 2;
$L__BB1_34:
	setp.eq.s32 	%p25, %r35, 0;
	@%p25 bra 	$L__BB1_38;
	add.s32 	%r119, %r43, %r138;
	mad.lo.s32 	%r120, %r119, %r67, %r32;
	setp.ne.s32 	%p26, %r138, 0;
	shl.b32 	%r121, %r119, 2;
	mov.u32 	%r122, memory;
	add.s32 	%r58, %r122, %r121;
	mul.wide.s32 	%rd38, %r120, 4;
	add.s64 	%rd8, %rd2, %rd38;
	@%p26 bra 	$L__BB1_37;
	ld.global.f32 	%f69, [%rd5];
	cvt.f64.f32 	%fd7, %f69;
	ld.shared.f32 	%f70, [%r58];
	ld.global.f32 	%f71, [%rd8];
	mul.f32 	%f72, %f70, %f71;
	cvt.f64.f32 	%fd8, %f72;
	add.f32 	%f73, %f69, %f72;
	cvt.f64.f32 	%fd9, %f73;
	st.local.v2.u32 	[%rd3], {%r1, %r2};
	st.local.f64 	[%rd3+8], %fd7;
	st.local.v2.f64 	[%rd3+16], {%fd8, %fd9};
	cvta.global.u64 	%rd40, %rd39;
	{ // callseq 3, 0
	.param .b64 param0;
	st.param.b64 	[param0], %rd40;
	.param .b64 param1;
	st.param.b64 	[param1], %rd12;
	.param .b32 retval0;
	call.uni (retval0), 
	vprintf, 
	(
	param0, 
	param1
	);
	ld.param.b32 	%r123, [retval0];
	} // callseq 3
$L__BB1_37:
	ld.shared.f32 	%f74, [%r58];
	ld.global.f32 	%f75, [%rd8];
	mul.f32 	%f76, %f74, %f75;
	atom.global.add.f32 	%f77, [%rd5], %f76;
$L__BB1_38:
	add.s32 	%r132, %r132, 1;
	setp.ne.s32 	%p27, %r132, %r63;
	@%p27 bra 	$L__BB1_24;
	add.s32 	%r131, %r131, 1;
	setp.ne.s32 	%p28, %r131, %r62;
	@%p28 bra 	$L__BB1_23;
$L__BB1_40:
	ret;

}


// ===== COMPILED SASS (sm_100) =====

	.target	sm_100

	.elftype	@"ET_EXEC"


//--------------------- .note.nv.tkinfo           --------------------------
	.section	.note.nv.tkinfo,"",@"SHT_NOTE"
	.sectionflags	@"SHF_NOTE_NV_TKINFO"
	.tkinfo
        /*0018*/ 	.word	0x00000002
        /*0030*/ 	.string	""
        /*0030*/ 	.string	"ptxas"
        /*0030*/ 	.string	"Cuda compilation tools, release 13.0, V13.0.88"
        /*0030*/ 	.string	"Build cuda_13.0.r13.0/compiler.36424714_0"
        /*0030*/ 	.string	"-arch sm_100 -m 64 "



//--------------------- .note.nv.cuinfo           --------------------------
	.section	.note.nv.cuinfo,"",@"SHT_NOTE"
	.sectionflags	@"SHF_NOTE_NV_CUINFO"
        /*0018*/ 	.short	0x0002
        /*001a*/ 	.short	0x0064
        /*001c*/ 	.short	0x0082
	.zero		2


//--------------------- .nv.info                  --------------------------
	.section	.nv.info,"",@"SHT_CUDA_INFO"
	.align	4


	//----- nvinfo : EIATTR_REGCOUNT
	.align		4
        /*0000*/ 	.byte	0x04, 0x2f
        /*0002*/ 	.short	(.L_3 - .L_2)
	.align		4
.L_2:
        /*0004*/ 	.word	index@(_Z5mm_tpPfS_S_iii)
        /*0008*/ 	.word	0x00000020


	//----- nvinfo : EIATTR_FRAME_SIZE
	.align		4
.L_3:
        /*000c*/ 	.byte	0x04, 0x11
        /*000e*/ 	.short	(.L_5 - .L_4)
	.align		4
.L_4:
        /*0010*/ 	.word	index@(_Z5mm_tpPfS_S_iii)
        /*0014*/ 	.word	0x00000000


	//----- nvinfo : EIATTR_REGCOUNT
	.align		4
.L_5:
        /*0018*/ 	.byte	0x04, 0x2f
        /*001a*/ 	.short	(.L_7 - .L_6)
	.align		4
.L_6:
        /*001c*/ 	.word	index@(_Z4convPfS_S_iiiiiiiiii)
        /*0020*/ 	.word	0x00000028


	//----- nvinfo : EIATTR_FRAME_SIZE
	.align		4
.L_7:
        /*0024*/ 	.byte	0x04, 0x11
        /*0026*/ 	.short	(.L_9 - .L_8)
	.align		4
.L_8:
        /*0028*/ 	.word	index@(_Z4convPfS_S_iiiiiiiiii)
        /*002c*/ 	.word	0x00000020


	//----- nvinfo : EIATTR_MIN_STACK_SIZE
	.align		4
.L_9:
        /*0030*/ 	.byte	0x04, 0x12
        /*0032*/ 	.short	(.L_11 - .L_10)
	.align		4
.L_10:
        /*0034*/ 	.word	index@(_Z4convPfS_S_iiiiiiiiii)
        /*0038*/ 	.word	0x00000020


	//----- nvinfo : EIATTR_MIN_STACK_SIZE
	.align		4
.L_11:
        /*003c*/ 	.byte	0x04, 0x12
        /*003e*/ 	.short	(.L_13 - .L_12)
	.align		4
.L_12:
        /*0040*/ 	.word	index@(_Z5mm_tpPfS_S_iii)
        /*0044*/ 	.word	0x00000000
.L_13:


//--------------------- .nv.compat                --------------------------
	.section	.nv.compat,"",@"SHT_CUDA_COMPAT_INFO"
	.align	4
        /*0000*/ 	.byte	0x02, 0x09, 0x00, 0x00, 0x02, 0x02, 0x01, 0x00, 0x02, 0x05, 0x05, 0x00, 0x03, 0x07, 0x01, 0x01
        /*0010*/ 	.byte	0x02, 0x03, 0x00, 0x00, 0x02, 0x06, 0x01, 0x00, 0x04, 0x0b, 0x08, 0x00, 0x09, 0x00, 0x00, 0x00
        /*0020*/ 	.byte	0x00, 0x00, 0x00, 0x00


//--------------------- .nv.info._Z4convPfS_S_iiiiiiiiii --------------------------
	.section	.nv.info._Z4convPfS_S_iiiiiiiiii,"",@"SHT_CUDA_INFO"
	.sectionflags	@""
	.align	4


	//----- nvinfo : EIATTR_CUDA_API_VERSION
	.align		4
        /*0000*/ 	.byte	0x04, 0x37
        /*0002*/ 	.short	(.L_15 - .L_14)
.L_14:
        /*0004*/ 	.word	0x00000082


	//----- nvinfo : EIATTR_KPARAM_INFO
	.align		4
.L_15:
        /*0008*/ 	.byte	0x04, 0x17
        /*000a*/ 	.short	(.L_17 - .L_16)
.L_16:
        /*000c*/ 	.word	0x00000000
        /*0010*/ 	.short	0x000c
        /*0012*/ 	.short	0x003c
        /*0014*/ 	.byte	0x00, 0xf0, 0x11, 0x00


	//----- nvinfo : EIATTR_KPARAM_INFO
	.align		4
.L_17:
        /*0018*/ 	.byte	0x04, 0x17
        /*001a*/ 	.short	(.L_19 - .L_18)
.L_18:
        /*001c*/ 	.word	0x00000000
        /*0020*/ 	.short	0x000b
        /*0022*/ 	.short	0x0038
        /*0024*/ 	.byte	0x00, 0xf0, 0x11, 0x00


	//----- nvinfo : EIATTR_KPARAM_INFO
	.align		4
.L_19:
        /*0028*/ 	.byte	0x04, 0x17
        /*002a*/ 	.short	(.L_21 - .L_20)
.L_20:
        /*002c*/ 	.word	0x00000000
        /*0030*/ 	.short	0x000a
        /*0032*/ 	.short	0x0034
        /*0034*/ 	.byte	0x00, 0xf0, 0x11, 0x00


	//----- nvinfo : EIATTR_KPARAM_INFO
	.align		4
.L_21:
        /*0038*/ 	.byte	0x04, 0x17
        /*003a*/ 	.short	(.L_23 - .L_22)
.L_22:
        /*003c*/ 	.word	0x00000000
        /*0040*/ 	.short	0x0009
        /*0042*/ 	.short	0x0030
        /*0044*/ 	.byte	0x00, 0xf0, 0x11, 0x00


	//----- nvinfo : EIATTR_KPARAM_INFO
	.align		4
.L_23:
        /*0048*/ 	.byte	0x04, 0x17
        /*004a*/ 	.short	(.L_25 - .L_24)
.L_24:
        /*004c*/ 	.word	0x00000000
        /*0050*/ 	.short	0x0008
        /*0052*/ 	.short	0x002c
        /*0054*/ 	.byte	0x00, 0xf0, 0x11, 0x00


	//----- nvinfo : EIATTR_KPARAM_INFO
	.align		4
.L_25:
        /*0058*/ 	.byte	0x04, 0x17
        /*005a*/ 	.short	(.L_27 - .L_26)
.L_26:
        /*005c*/ 	.word	0x00000000
        /*0060*/ 	.short	0x0007
        /*0062*/ 	.short	0x0028
        /*0064*/ 	.byte	0x00, 0xf0, 0x11, 0x00


	//----- nvinfo : EIATTR_KPARAM_INFO
	.align		4
.L_27:
        /*0068*/ 	.byte	0x04, 0x17
        /*006a*/ 	.short	(.L_29 - .L_28)
.L_28:
        /*006c*/ 	.word	0x00000000
        /*0070*/ 	.short	0x0006
        /*0072*/ 	.short	0x0024
        /*0074*/ 	.byte	0x00, 0xf0, 0x11, 0x00


	//----- nvinfo : EIATTR_KPARAM_INFO
	.align		4
.L_29:
        /*0078*/ 	.byte	0x04, 0x17
        /*007a*/ 	.short	(.L_31 - .L_30)
.L_30:
        /*007c*/ 	.word	0x00000000
        /*0080*/ 	.short	0x0005
        /*0082*/ 	.short	0x0020
        /*0084*/ 	.byte	0x00, 0xf0, 0x11, 0x00


	//----- nvinfo : EIATTR_KPARAM_INFO
	.align		4
.L_31:
        /*0088*/ 	.byte	0x04, 0x17
        /*008a*/ 	.short	(.L_33 - .L_32)
.L_32:
        /*008c*/ 	.word	0x00000000
        /*0090*/ 	.short	0x0004
        /*0092*/ 	.short	0x001c
        /*0094*/ 	.byte	0x00, 0xf0, 0x11, 0x00


	//----- nvinfo : EIATTR_KPARAM_INFO
	.align		4
.L_33:
        /*0098*/ 	.byte	0x04, 0x17
        /*009a*/ 	.short	(.L_35 - .L_34)
.L_34:
        /*009c*/ 	.word	0x00000000
        /*00a0*/ 	.short	0x0003
        /*00a2*/ 	.short	0x0018
        /*00a4*/ 	.byte	0x00, 0xf0, 0x11, 0x00


	//----- nvinfo : EIATTR_KPARAM_INFO
	.align		4
.L_35:
        /*00a8*/ 	.byte	0x04, 0x17
        /*00aa*/ 	.short	(.L_37 - .L_36)
.L_36:
        /*00ac*/ 	.word	0x00000000
        /*00b0*/ 	.short	0x0002
        /*00b2*/ 	.short	0x0010
        /*00b4*/ 	.byte	0x00, 0xf5, 0x21, 0x00


	//----- nvinfo : EIATTR_KPARAM_INFO
	.align		4
.L_37:
        /*00b8*/ 	.byte	0x04, 0x17
        /*00ba*/ 	.short	(.L_39 - .L_38)
.L_38:
        /*00bc*/ 	.word	0x00000000
        /*00c0*/ 	.short	0x0001
        /*00c2*/ 	.short	0x0008
        /*00c4*/ 	.byte	0x00, 0xf5, 0x21, 0x00


	//----- nvinfo : EIATTR_KPARAM_INFO
	.align		4
.L_39:
        /*00c8*/ 	.byte	0x04, 0x17
        /*00ca*/ 	.short	(.L_41 - .L_40)
.L_40:
        /*00cc*/ 	.word	0x00000000
        /*00d0*/ 	.short	0x0000
        /*00d2*/ 	.short	0x0000
        /*00d4*/ 	.byte	0x00, 0xf5, 0x21, 0x00


	//----- nvinfo : EIATTR_SPARSE_MMA_MASK
	.align		4
.L_41:
        /*00d8*/ 	.byte	0x03, 0x50
        /*00da*/ 	.short	0x0000


	//----- nvinfo : EIATTR_MAXREG_COUNT
	.align		4
        /*00dc*/ 	.byte	0x03, 0x1b
        /*00de*/ 	.short	0x00ff


	//----- nvinfo : EIATTR_NUM_BARRIERS
	.align		4
        /*00e0*/ 	.byte	0x02, 0x4c
        /*00e2*/ 	.byte	0x01
	.zero		1


	//----- nvinfo : EIATTR_EXTERNS
	.align		4
        /*00e4*/ 	.byte	0x04, 0x0f
        /*00e6*/ 	.short	(.L_43 - .L_42)


	//   ....[0]....
	.align		4
.L_42:
        /*00e8*/ 	.word	index@(vprintf)


	//----- nvinfo : EIATTR_MERCURY_ISA_VERSION
	.align		4
.L_43:
        /*00ec*/ 	.byte	0x03, 0x5f
        /*00ee*/ 	.short	0x0101


	//----- nvinfo : EIATTR_VRC_CTA_INIT_COUNT
	.align		4
        /*00f0*/ 	.byte	0x02, 0x4a
	.zero		1
	.zero		1


	//----- nvinfo : EIATTR_SYSCALL_OFFSETS
	.align		4
        /*00f4*/ 	.byte	0x04, 0x46
        /*00f6*/ 	.short	(.L_45 - .L_44)


	//   ....[0]....
.L_44:
        /*00f8*/ 	.word	0x000004a0


	//   ....[1]....
        /*00fc*/ 	.word	0x00001600


	//   ....[2]....
        /*0100*/ 	.word	0x00001ac0


	//   ....[3]....
        /*0104*/ 	.word	0x00001e10


	//----- nvinfo : EIATTR_EXIT_INSTR_OFFSETS
	.align		4
.L_45:
        /*0108*/ 	.byte	0x04, 0x1c
        /*010a*/ 	.short	(.L_47 - .L_46)


	//   ....[0]....
.L_46:
        /*010c*/ 	.word	0x000004c0


	//   ....[1]....
        /*0110*/ 	.word	0x000011f0


	//   ....[2]....
        /*0114*/ 	.word	0x00001280


	//   ....[3]....
        /*0118*/ 	.word	0x00001f10


	//----- nvinfo : EIATTR_CRS_STACK_SIZE
	.align		4
.L_47:
        /*011c*/ 	.byte	0x04, 0x1e
        /*011e*/ 	.short	(.L_49 - .L_48)
.L_48:
        /*0120*/ 	.word	0x00000000


	//----- nvinfo : EIATTR_CBANK_PARAM_SIZE
	.align		4
.L_49:
        /*0124*/ 	.byte	0x03, 0x19
        /*0126*/ 	.short	0x0040


	//----- nvinfo : EIATTR_PARAM_CBANK
	.align		4
        /*0128*/ 	.byte	0x04, 0x0a
        /*012a*/ 	.short	(.L_51 - .L_50)
	.align		4
.L_50:
        /*012c*/ 	.word	index@(.nv.constant0._Z4convPfS_S_iiiiiiiiii)
        /*0130*/ 	.short	0x0380
        /*0132*/ 	.short	0x0040


	//----- nvinfo : EIATTR_SW_WAR
	.align		4
.L_51:
        /*0134*/ 	.byte	0x04, 0x36
        /*0136*/ 	.short	(.L_53 - .L_52)
.L_52:
        /*0138*/ 	.word	0x00000008
.L_53:


//--------------------- .nv.info._Z5mm_tpPfS_S_iii --------------------------
	.section	.nv.info._Z5mm_tpPfS_S_iii,"",@"SHT_CUDA_INFO"
	.sectionflags	@""
	.align	4


	//----- nvinfo : EIATTR_CUDA_API_VERSION
	.align		4
        /*0000*/ 	.byte	0x04, 0x37
        /*0002*/ 	.short	(.L_55 - .L_54)
.L_54:
        /*0004*/ 	.word	0x00000082


	//----- nvinfo : EIATTR_KPARAM_INFO
	.align		4
.L_55:
        /*0008*/ 	.byte	0x04, 0x17
        /*000a*/ 	.short	(.L_57 - .L_56)
.L_56:
        /*000c*/ 	.word	0x00000000
        /*0010*/ 	.short	0x0005
        /*0012*/ 	.short	0x0020
        /*0014*/ 	.byte	0x00, 0xf0, 0x11, 0x00


	//----- nvinfo : EIATTR_KPARAM_INFO
	.align		4
.L_57:
        /*0018*/ 	.byte	0x04, 0x17
        /*001a*/ 	.short	(.L_59 - .L_58)
.L_58:
        /*001c*/ 	.word	0x00000000
        /*0020*/ 	.short	0x0004
        /*0022*/ 	.short	0x001c
        /*0024*/ 	.byte	0x00, 0xf0, 0x11, 0x00


	//----- nvinfo : EIATTR_KPARAM_INFO
	.align		4
.L_59:
        /*0028*/ 	.byte	0x04, 0x17
        /*002a*/ 	.short	(.L_61 - .L_60)
.L_60:
        /*002c*/ 	.word	0x00000000
        /*0030*/ 	.short	0x0003
        /*0032*/ 	.short	0x0018
        /*0034*/ 	.byte	0x00, 0xf0, 0x11, 0x00


	//----- nvinfo : EIATTR_KPARAM_INFO
	.align		4
.L_61:
        /*0038*/ 	.byte	0x04, 0x17
        /*003a*/ 	.short	(.L_63 - .L_62)
.L_62:
        /*003c*/ 	.word	0x00000000
        /*0040*/ 	.short	0x0002
        /*0042*/ 	.short	0x0010
        /*0044*/ 	.byte	0x00, 0xf5, 0x21, 0x00


	//----- nvinfo : EIATTR_KPARAM_INFO
	.align		4
.L_63:
        /*0048*/ 	.byte	0x04, 0x17
        /*004a*/ 	.short	(.L_65 - .L_64)
.L_64:
        /*004c*/ 	.word	0x00000000
        /*0050*/ 	.short	0x0001
        /*0052*/ 	.short	0x0008
        /*0054*/ 	.byte	0x00, 0xf5, 0x21, 0x00


	//----- nvinfo : EIATTR_KPARAM_INFO
	.align		4
.L_65:
        /*0058*/ 	.byte	0x04, 0x17
        /*005a*/ 	.short	(.L_67 - .L_66)
.L_66:
        /*005c*/ 	.word	0x00000000
        /*0060*/ 	.short	0x0000
        /*0062*/ 	.short	0x0000
        /*0064*/ 	.byte	0x00, 0xf5, 0x21, 0x00


	//----- nvinfo : EIATTR_SPARSE_MMA_MASK
	.align		4
.L_67:
        /*0068*/ 	.byte	0x03, 0x50
        /*006a*/ 	.short	0x0000


	//----- nvinfo : EIATTR_MAXREG_COUNT
	.align		4
        /*006c*/ 	.byte	0x03, 0x1b
        /*006e*/ 	.short	0x00ff


	//----- nvinfo : EIATTR_MERCURY_ISA_VERSION
	.align		4
        /*0070*/ 	.byte	0x03, 0x5f
        /*0072*/ 	.short	0x0101


	//----- nvinfo : EIATTR_VRC_CTA_INIT_COUNT
	.align		4
        /*0074*/ 	.byte	0x02, 0x4a
	.zero		1
	.zero		1


	//----- nvinfo : EIATTR_EXIT_INSTR_OFFSETS
	.align		4
        /*0078*/ 	.byte	0x04, 0x1c
        /*007a*/ 	.short	(.L_69 - .L_68)


	//   ....[0]....
.L_68:
        /*007c*/ 	.word	0x00000070


	//   ....[1]....
        /*0080*/ 	.word	0x000000a0


	//   ....[2]....
        /*0084*/ 	.word	0x00000e80


	//----- nvinfo : EIATTR_CBANK_PARAM_SIZE
	.align		4
.L_69:
        /*0088*/ 	.byte	0x03, 0x19
        /*008a*/ 	.short	0x0024


	//----- nvinfo : EIATTR_PARAM_CBANK
	.align		4
        /*008c*/ 	.byte	0x04, 0x0a
        /*008e*/ 	.short	(.L_71 - .L_70)
	.align		4
.L_70:
        /*0090*/ 	.word	index@(.nv.constant0._Z5mm_tpPfS_S_iii)
        /*0094*/ 	.short	0x0380
        /*0096*/ 	.short	0x0024


	//----- nvinfo : EIATTR_SW_WAR
	.align		4
.L_71:
        /*0098*/ 	.byte	0x04, 0x36
        /*009a*/ 	.short	(.L_73 - .L_72)
.L_72:
        /*009c*/ 	.word	0x00000008
.L_73:


//--------------------- .nv.callgraph             --------------------------
	.section	.nv.callgraph,"",@"SHT_CUDA_CALLGRAPH"
	.align	4
	.sectionentsize	8
	.align		4
        /*0000*/ 	.word	0x00000000
	.align		4
        /*0004*/ 	.word	0xffffffff
	.align		4
        /*0008*/ 	.word	index@(_Z4convPfS_S_iiiiiiiiii)
	.align		4
        /*000c*/ 	.word	index@(vprintf)
	.align		4
        /*0010*/ 	.word	0x00000000
	.align		4
        /*0014*/ 	.word	0xfffffffe
	.align		4
        /*0018*/ 	.word	0x00000000
	.align		4
        /*001c*/ 	.word	0xfffffffd
	.align		4
        /*0020*/ 	.word	0x00000000
	.align		4
        /*0024*/ 	.word	0xfffffffc


//--------------------- .nv.constant4             --------------------------
	.section	.nv.constant4,"a",@progbits
	.align	8
	.align		8
.nv.constant4:
        /*0000*/ 	.dword	vprintf
	.align		8
        /*0008*/ 	.dword	$str
	.align		8
        /*0010*/ 	.dword	$str$1


//--------------------- .text._Z4convPfS_S_iiiiiiiiii --------------------------
	.section	.text._Z4convPfS_S_iiiiiiiiii,"ax",@progbits
	.align	128
        .global         _Z4convPfS_S_iiiiiiiiii
        .type           _Z4convPfS_S_iiiiiiiiii,@function
        .size           _Z4convPfS_S_iiiiiiiiii,(.L_x_31 - _Z4convPfS_S_iiiiiiiiii)
        .other          _Z4convPfS_S_iiiiiiiiii,@"STO_CUDA_ENTRY STV_DEFAULT"
_Z4convPfS_S_iiiiiiiiii:
.text._Z4convPfS_S_iiiiiiiiii:
[----:B------:R-:W0:Y:S08]  /*0000*/  LDC R1, c[0x0][0x37c] ;  /* 0x0000df00ff017b82 */ /* 0x000e300000000800 */
[----:B------:R-:W1:Y:S01]  /*0010*/  LDC R16, c[0x0][0x3bc] ;  /* 0x0000ef00ff107b82 */ /* 0x000e620000000800 */
[----:B------:R-:W2:Y:S01]  /*0020*/  S2R R24, SR_CTAID.X ;  /* 0x0000000000187919 */ /* 0x000ea20000002500 */
[----:B------:R-:W3:Y:S01]  /*0030*/  LDCU UR4, c[0x0][0x2f8] ;  /* 0x00005f00ff0477ac */ /* 0x000ee20008000800 */
[----:B0-----:R-:W-:Y:S01]  /*0040*/  VIADD R1, R1, 0xffffffe0 ;  /* 0xffffffe001017836 */ /* 0x001fe20000000000 */
[----:B------:R-:W0:Y:S01]  /*0050*/  S2R R25, SR_TID.X ;  /* 0x0000000000197919 */ /* 0x000e220000002100 */
[----:B------:R-:W4:Y:S01]  /*0060*/  LDCU UR5, c[0x0][0x2fc] ;  /* 0x00005f80ff0577ac */ /* 0x000f220008000800 */
[----:B------:R-:W5:Y:S01]  /*0070*/  LDCU.64 UR6, c[0x4][0x8] ;  /* 0x01000100ff0677ac */ /* 0x000f620008000a00 */
[----:B-1----:R-:W-:-:S05]  /*0080*/  I2FP.F32.S32 R0, R16 ;  /* 0x0000001000007245 */ /* 0x002fca0000201400 */
[----:B------:R-:W-:Y:S02]  /*0090*/  FMUL R4, R0, 0.001953125 ;  /* 0x3b00000000047820 */ /* 0x000fe40000400000 */
[----:B------:R-:W1:Y:S01]  /*00a0*/  LDC R0, c[0x0][0x3a4] ;  /* 0x0000e900ff007b82 */ /* 0x000e620000000800 */
[----:B--2---:R-:W-:-:S03]  /*00b0*/  IABS R26, R24 ;  /* 0x00000018001a7213 */ /* 0x004fc60000000000 */
[----:B------:R-:W2:Y:S01]  /*00c0*/  F2I.CEIL.NTZ R4, R4 ;  /* 0x0000000400047305 */ /* 0x000ea2000020b100 */
[----:B------:R-:W-:Y:S02]  /*00d0*/  ISETP.GE.AND P2, PT, R24, RZ, PT ;  /* 0x000000ff1800720c */ /* 0x000fe40003f46270 */
[----:B--2---:R-:W-:-:S05]  /*00e0*/  IABS R7, R4 ;  /* 0x0000000400077213 */ /* 0x004fca0000000000 */
[----:B------:R-:W2:Y:S01]  /*00f0*/  I2F.RP R5, R7 ;  /* 0x0000000700057306 */ /* 0x000ea20000209400 */
[----:B-1----:R-:W-:-:S07]  /*0100*/  IABS R8, R0 ;  /* 0x0000000000087213 */ /* 0x002fce0000000000 */
[----:B--2---:R-:W1:Y:S02]  /*0110*/  MUFU.RCP R5, R5 ;  /* 0x0000000500057308 */ /* 0x004e640000001000 */
[----:B-1----:R-:W-:-:S06]  /*0120*/  VIADD R2, R5, 0xffffffe ;  /* 0x0ffffffe05027836 */ /* 0x002fcc0000000000 */
[----:B------:R1:W2:Y:S02]  /*0130*/  F2I.FTZ.U32.TRUNC.NTZ R3, R2 ;  /* 0x0000000200037305 */ /* 0x0002a4000021f000 */
[----:B-1----:R-:W-:Y:S02]  /*0140*/  IMAD.MOV.U32 R2, RZ, RZ, RZ ;  /* 0x000000ffff027224 */ /* 0x002fe400078e00ff */
[----:B--2---:R-:W-:-:S04]  /*0150*/  IMAD.MOV R6, RZ, RZ, -R3 ;  /* 0x000000ffff067224 */ /* 0x004fc800078e0a03 */
[----:B------:R-:W-:Y:S01]  /*0160*/  IMAD R9, R6, R7, RZ ;  /* 0x0000000706097224 */ /* 0x000fe200078e02ff */
[----:B------:R-:W-:-:S03]  /*0170*/  IABS R6, R4 ;  /* 0x0000000400067213 */ /* 0x000fc60000000000 */
[----:B------:R-:W-:-:S04]  /*0180*/  IMAD.HI.U32 R3, R3, R9, R2 ;  /* 0x0000000903037227 */ /* 0x000fc800078e0002 */
[----:B------:R-:W-:Y:S02]  /*0190*/  IMAD.MOV.U32 R9, RZ, RZ, R8 ;  /* 0x000000ffff097224 */ /* 0x000fe400078e0008 */
[----:B------:R-:W-:Y:S02]  /*01a0*/  IMAD.MOV R2, RZ, RZ, -R6 ;  /* 0x000000ffff027224 */ /* 0x000fe400078e0a06 */
[----:B------:R-:W1:Y:S01]  /*01b0*/  I2F.RP R5, R9 ;  /* 0x0000000900057306 */ /* 0x000e620000209400 */
[----:B------:R-:W-:-:S04]  /*01c0*/  IMAD.HI.U32 R3, R3, R26, RZ ;  /* 0x0000001a03037227 */ /* 0x000fc800078e00ff */
[----:B------:R-:W-:-:S05]  /*01d0*/  IMAD R26, R3, R2, R26 ;  /* 0x00000002031a7224 */ /* 0x000fca00078e021a */
[----:B------:R-:W-:Y:S01]  /*01e0*/  ISETP.GT.U32.AND P0, PT, R7, R26, PT ;  /* 0x0000001a0700720c */ /* 0x000fe20003f04070 */
[----:B-1----:R-:W1:-:S12]  /*01f0*/  MUFU.RCP R5, R5 ;  /* 0x0000000500057308 */ /* 0x002e580000001000 */
[----:B------:R-:W-:Y:S01]  /*0200*/  @!P0 IMAD.IADD R26, R26, 0x1, -R7 ;  /* 0x000000011a1a8824 */ /* 0x000fe200078e0a07 */
[----:B------:R-:W-:-:S04]  /*0210*/  ISETP.NE.AND P0, PT, R4, RZ, PT ;  /* 0x000000ff0400720c */ /* 0x000fc80003f05270 */
[----:B------:R-:W-:Y:S01]  /*0220*/  ISETP.GT.U32.AND P1, PT, R7, R26, PT ;  /* 0x0000001a0700720c */ /* 0x000fe20003f24070 */
[----:B-1----:R-:W-:-:S04]  /*0230*/  VIADD R2, R5, 0xffffffe ;  /* 0x0ffffffe05027836 */ /* 0x002fc80000000000 */
[----:B------:R1:W2:Y:S08]  /*0240*/  F2I.FTZ.U32.TRUNC.NTZ R3, R2 ;  /* 0x0000000200037305 */ /* 0x0002b0000021f000 */
[----:B------:R-:W-:-:S04]  /*0250*/  @!P1 IMAD.IADD R26, R26, 0x1, -R7 ;  /* 0x000000011a1a9824 */ /* 0x000fc800078e0a07 */
[----:B------:R-:W-:Y:S01]  /*0260*/  @!P2 IMAD.MOV R26, RZ, RZ, -R26 ;  /* 0x000000ffff1aa224 */ /* 0x000fe200078e0a1a */
[----:B------:R-:W-:Y:S01]  /*0270*/  @!P0 LOP3.LUT R26, RZ, R4, RZ, 0x33, !PT ;  /* 0x00000004ff1a8212 */ /* 0x000fe200078e33ff */
[----:B-1----:R-:W-:Y:S02]  /*0280*/  IMAD.MOV.U32 R2, RZ, RZ, RZ ;  /* 0x000000ffff027224 */ /* 0x002fe400078e00ff */
[--C-:B--2---:R-:W-:Y:S02]  /*0290*/  IMAD.MOV R6, RZ, RZ, -R3.reuse ;  /* 0x000000ffff067224 */ /* 0x104fe400078e0a03 */
[----:B------:R-:W-:Y:S02]  /*02a0*/  IMAD.IADD R17, R24, 0x1, -R26 ;  /* 0x0000000118117824 */ /* 0x000fe400078e0a1a */
[----:B------:R-:W-:Y:S02]  /*02b0*/  IMAD.MOV.U32 R4, RZ, RZ, R6 ;  /* 0x000000ffff047224 */ /* 0x000fe400078e0006 */
[----:B------:R-:W-:Y:S01]  /*02c0*/  IMAD.SHL.U32 R27, R26, 0x200, RZ ;  /* 0x000002001a1b7824 */ /* 0x000fe200078e00ff */
[----:B------:R-:W-:Y:S01]  /*02d0*/  IABS R18, R17 ;  /* 0x0000001100127213 */ /* 0x000fe20000000000 */
[----:B------:R-:W-:Y:S01]  /*02e0*/  IMAD R5, R4, R9, RZ ;  /* 0x0000000904057224 */ /* 0x000fe200078e02ff */
[----:B------:R-:W-:Y:S01]  /*02f0*/  ISETP.GE.AND P2, PT, R17, RZ, PT ;  /* 0x000000ff1100720c */ /* 0x000fe20003f46270 */
[----:B-----5:R-:W-:Y:S01]  /*0300*/  IMAD.U32 R4, RZ, RZ, UR6 ;  /* 0x00000006ff047e24 */ /* 0x020fe2000f8e00ff */
[----:B0-----:R0:W-:Y:S01]  /*0310*/  STL.128 [R1], R24 ;  /* 0x0000001801007387 */ /* 0x0011e20000100c00 */
[----:B------:R-:W-:-:S04]  /*0320*/  IMAD.HI.U32 R2, R3, R5, R2 ;  /* 0x0000000503027227 */ /* 0x000fc800078e0002 */
[----:B------:R-:W-:Y:S02]  /*0330*/  IMAD.MOV R3, RZ, RZ, -R27 ;  /* 0x000000ffff037224 */ /* 0x000fe400078e0a1b */
[----:B------:R-:W-:-:S03]  /*0340*/  IMAD.HI.U32 R2, R2, R18, RZ ;  /* 0x0000001202027227 */ /* 0x000fc600078e00ff */
[----:B------:R-:W-:Y:S01]  /*0350*/  VIADDMNMX R16, R3, R16, 0x200, PT ;  /* 0x0000020003107446 */ /* 0x000fe20003800110 */
[----:B------:R-:W-:Y:S02]  /*0360*/  IMAD.MOV R2, RZ, RZ, -R2 ;  /* 0x000000ffff027224 */ /* 0x000fe400078e0a02 */
[----:B------:R-:W-:Y:S02]  /*0370*/  IMAD.U32 R5, RZ, RZ, UR7 ;  /* 0x00000007ff057e24 */ /* 0x000fe4000f8e00ff */
[----:B------:R-:W-:-:S05]  /*0380*/  IMAD R18, R9, R2, R18 ;  /* 0x0000000209127224 */ /* 0x000fca00078e0212 */
[----:B------:R-:W-:-:S13]  /*0390*/  ISETP.GT.U32.AND P0, PT, R9, R18, PT ;  /* 0x000000120900720c */ /* 0x000fda0003f04070 */
[----:B------:R-:W-:Y:S01]  /*03a0*/  @!P0 IMAD.IADD R18, R18, 0x1, -R9 ;  /* 0x0000000112128824 */ /* 0x000fe200078e0a09 */
[----:B------:R-:W-:-:S04]  /*03b0*/  ISETP.NE.AND P0, PT, R0, RZ, PT ;  /* 0x000000ff0000720c */ /* 0x000fc80003f05270 */
[----:B------:R-:W-:-:S13]  /*03c0*/  ISETP.GT.U32.AND P1, PT, R9, R18, PT ;  /* 0x000000120900720c */ /* 0x000fda0003f24070 */
[----:B------:R-:W-:-:S04]  /*03d0*/  @!P1 IMAD.IADD R18, R18, 0x1, -R9 ;  /* 0x0000000112129824 */ /* 0x000fc800078e0a09 */
[----:B------:R-:W-:Y:S01]  /*03e0*/  @!P2 IMAD.MOV R18, RZ, RZ, -R18 ;  /* 0x000000ffff12a224 */ /* 0x000fe200078e0a12 */
[----:B------:R-:W-:Y:S02]  /*03f0*/  @!P0 LOP3.LUT R18, RZ, R0, RZ, 0x33, !PT ;  /* 0x00000000ff128212 */ /* 0x000fe400078e33ff */
[----:B---3--:R-:W-:-:S03]  /*0400*/  IADD3 R22, P0, PT, R1, UR4, RZ ;  /* 0x0000000401167c10 */ /* 0x008fc6000ff1e0ff */
[----:B------:R-:W-:Y:S02]  /*0410*/  IMAD.MOV R19, RZ, RZ, -R18 ;  /* 0x000000ffff137224 */ /* 0x000fe400078e0a12 */
[----:B----4-:R-:W-:Y:S02]  /*0420*/  IMAD.X R2, RZ, RZ, UR5, P0 ;  /* 0x00000005ff027e24 */ /* 0x010fe400080e06ff */
[----:B------:R-:W-:Y:S01]  /*0430*/  IMAD R19, R0, R19, R17 ;  /* 0x0000001300137224 */ /* 0x000fe200078e0211 */
[----:B------:R-:W-:Y:S01]  /*0440*/  MOV R0, 0x0 ;  /* 0x0000000000007802 */ /* 0x000fe20000000f00 */
[----:B------:R-:W-:Y:S02]  /*0450*/  IMAD.MOV.U32 R6, RZ, RZ, R22 ;  /* 0x000000ffff067224 */ /* 0x000fe400078e0016 */
[----:B------:R-:W-:Y:S01]  /*0460*/  IMAD.MOV.U32 R7, RZ, RZ, R2 ;  /* 0x000000ffff077224 */ /* 0x000fe200078e0002 */
[----:B------:R0:W1:Y:S01]  /*0470*/  LDC.64 R8, c[0x4][R0] ;  /* 0x0100000000087b82 */ /* 0x0000620000000a00 */
[----:B------:R0:W-:Y:S05]  /*0480*/  STL.128 [R1+0x10], R16 ;  /* 0x0000101001007387 */ /* 0x0001ea0000100c00 */
[----:B------:R-:W-:-:S07]  /*0490*/  LEPC R20, `(.L_x_0) ;  /* 0x000000001014794e */ /* 0x000fce0000000000 */
[----:B01----:R-:W-:Y:S05]  /*04a0*/  CALL.ABS.NOINC R8 ;  /* 0x0000000008007343 */ /* 0x003fea0003c00000 */
.L_x_0:
[----:B------:R-:W-:-:S13]  /*04b0*/  ISETP.GE.AND P0, PT, R25, R16, PT ;  /* 0x000000101900720c */ /* 0x000fda0003f06270 */
[----:B------:R-:W-:Y:S05]  /*04c0*/  @P0 EXIT ;  /* 0x000000000000094d */ /* 0x000fea0003800000 */
[----:B------:R-:W0:Y:S08]  /*04d0*/  LDC R0, c[0x0][0x3a8] ;  /* 0x0000ea00ff007b82 */ /* 0x000e300000000800 */
[----:B------:R-:W1:Y:S01]  /*04e0*/  LDC.64 R28, c[0x0][0x358] ;  /* 0x0000d600ff1c7b82 */ /* 0x000e620000000a00 */
[----:B0-----:R-:W-:-:S04]  /*04f0*/  ISETP.GE.AND P0, PT, R0, 0x1, PT ;  /* 0x000000010000780c */ /* 0x001fc80003f06270 */
[----:B------:R-:W-:-:S13]  /*0500*/  ISETP.NE.OR P0, PT, R25, RZ, !P0 ;  /* 0x000000ff1900720c */ /* 0x000fda0004705670 */
[----:B-1----:R-:W-:Y:S05]  /*0510*/  @P0 BRA `(.L_x_1) ;  /* 0x0000000c00240947 */ /* 0x002fea0003800000 */
[----:B------:R-:W0:Y:S01]  /*0520*/  LDC R7, c[0x0][0x3b8] ;  /* 0x0000ee00ff077b82 */ /* 0x000e220000000800 */
[----:B------:R-:W0:Y:S01]  /*0530*/  LDCU UR6, c[0x0][0x3ac] ;  /* 0x00007580ff0677ac */ /* 0x000e220008000800 */
[----:B------:R-:W1:Y:S02]  /*0540*/  LDCU.64 UR4, c[0x0][0x3b0] ;  /* 0x00007600ff0477ac */ /* 0x000e640008000a00 */
[----:B-1----:R-:W-:Y:S01]  /*0550*/  IMAD R18, R18, UR4, RZ ;  /* 0x0000000412127c24 */ /* 0x002fe2000f8e02ff */
[----:B0-----:R-:W-:-:S03]  /*0560*/  VIMNMX R0, PT, PT, R7, UR6, PT ;  /* 0x0000000607007c48 */ /* 0x001fc6000bfe0100 */
[----:B------:R-:W-:Y:S01]  /*0570*/  IMAD R19, R19, UR5, R18 ;  /* 0x0000000513137c24 */ /* 0x000fe2000f8e0212 */
[----:B------:R-:W-:-:S13]  /*0580*/  ISETP.GE.AND P0, PT, R0, 0x1, PT ;  /* 0x000000010000780c */ /* 0x000fda0003f06270 */
[----:B------:R-:W-:Y:S05]  /*0590*/  @!P0 BRA `(.L_x_1) ;  /* 0x0000000c00048947 */ /* 0x000fea0003800000 */
[----:B------:R-:W0:Y:S01]  /*05a0*/  LDCU UR4, c[0x0][0x39c] ;  /* 0x00007380ff0477ac */ /* 0x000e220008000800 */
[C---:B------:R-:W-:Y:S01]  /*05b0*/  LOP3.LUT R15, R7.reuse, 0xf, RZ, 0xc0, !PT ;  /* 0x0000000f070f7812 */ /* 0x040fe200078ec0ff */
[C---:B------:R-:W-:Y:S01]  /*05c0*/  IMAD R9, R7.reuse, UR6, RZ ;  /* 0x0000000607097c24 */ /* 0x040fe2000f8e02ff */
[C---:B------:R-:W-:Y:S01]  /*05d0*/  LOP3.LUT R14, R7.reuse, 0x7, RZ, 0xc0, !PT ;  /* 0x00000007070e7812 */ /* 0x040fe200078ec0ff */
[----:B------:R-:W-:Y:S01]  /*05e0*/  IMAD.MOV.U32 R10, RZ, RZ, RZ ;  /* 0x000000ffff0a7224 */ /* 0x000fe200078e00ff */
[----:B------:R-:W-:Y:S01]  /*05f0*/  LOP3.LUT R11, R7, 0x7ffffff0, RZ, 0xc0, !PT ;  /* 0x7ffffff0070b7812 */ /* 0x000fe200078ec0ff */
[----:B------:R-:W-:Y:S01]  /*0600*/  VIADD R0, R15, 0xffffffff ;  /* 0xffffffff0f007836 */ /* 0x000fe20000000000 */
[----:B------:R-:W-:Y:S01]  /*0610*/  LOP3.LUT R13, R7, 0x3, RZ, 0xc0, !PT ;  /* 0x00000003070d7812 */ /* 0x000fe200078ec0ff */
[----:B------:R-:W-:-:S03]  /*0620*/  VIADD R3, R14, 0xffffffff ;  /* 0xffffffff0e037836 */ /* 0x000fc60000000000 */
[----:B------:R-:W-:Y:S02]  /*0630*/  ISETP.GE.U32.AND P0, PT, R0, 0x7, PT ;  /* 0x000000070000780c */ /* 0x000fe40003f06070 */
[----:B------:R-:W-:Y:S01]  /*0640*/  ISETP.GE.U32.AND P1, PT, R3, 0x3, PT ;  /* 0x000000030300780c */ /* 0x000fe20003f26070 */
[----:B0-----:R-:W-:-:S12]  /*0650*/  IMAD R7, R7, UR4, RZ ;  /* 0x0000000407077c24 */ /* 0x001fd8000f8e02ff */
.L_x_10:
[----:B0-----:R-:W0:Y:S01]  /*0660*/  LDCU UR4, c[0x0][0x3a8] ;  /* 0x00007500ff0477ac */ /* 0x001e220008000800 */
[----:B------:R-:W-:Y:S01]  /*0670*/  IMAD R8, R9, R10, RZ ;  /* 0x0000000a09087224 */ /* 0x000fe200078e02ff */
[----:B------:R-:W-:Y:S01]  /*0680*/  BSSY.RECONVERGENT B0, `(.L_x_2) ;  /* 0x00000b1000007945 */ /* 0x000fe20003800200 */
[C---:B------:R-:W-:Y:S02]  /*0690*/  IMAD R6, R10.reuse, R7, R19 ;  /* 0x000000070a067224 */ /* 0x040fe400078e0213 */
[----:B------:R-:W-:Y:S02]  /*06a0*/  VIADD R10, R10, 0x1 ;  /* 0x000000010a0a7836 */ /* 0x000fe40000000000 */
[----:B------:R-:W-:-:S03]  /*06b0*/  IMAD.MOV.U32 R3, RZ, RZ, RZ ;  /* 0x000000ffff037224 */ /* 0x000fc600078e00ff */
[----:B01234-:R-:W-:-:S13]  /*06c0*/  ISETP.NE.AND P2, PT, R10, UR4, PT ;  /* 0x000000040a007c0c */ /* 0x01ffda000bf45270 */
.L_x_9:
[----:B0-----:R-:W0:Y:S01]  /*06d0*/  LDCU UR4, c[0x0][0x3b8] ;  /* 0x00007700ff0477ac */ /* 0x001e220008000800 */
[----:B---34-:R-:W-:Y:S01]  /*06e0*/  IMAD.MOV.U32 R21, RZ, RZ, RZ ;  /* 0x000000ffff157224 */ /* 0x018fe200078e00ff */
[----:B-1----:R-:W1:Y:S01]  /*06f0*/  LDCU UR5, c[0x0][0x3ac] ;  /* 0x00007580ff0577ac */ /* 0x002e620008000800 */
[----:B0-----:R-:W-:Y:S02]  /*0700*/  UISETP.GE.U32.AND UP0, UPT, UR4, 0x10, UPT ;  /* 0x000000100400788c */ /* 0x001fe4000bf06070 */
[C---:B------:R-:W-:Y:S02]  /*0710*/  IMAD R0, R3.reuse, UR4, R8 ;  /* 0x0000000403007c24 */ /* 0x040fe4000f8e0208 */
[C---:B------:R-:W-:Y:S02]  /*0720*/  IMAD R12, R3.reuse, UR4, R6 ;  /* 0x00000004030c7c24 */ /* 0x040fe4000f8e0206 */
[----:B------:R-:W-:-:S05]  /*0730*/  VIADD R3, R3, 0x1 ;  /* 0x0000000103037836 */ /* 0x000fca0000000000 */
[----:B-1----:R-:W-:Y:S01]  /*0740*/  ISETP.NE.AND P3, PT, R3, UR5, PT ;  /* 0x0000000503007c0c */ /* 0x002fe2000bf65270 */
[----:B--2---:R-:W-:-:S12]  /*0750*/  BRA.U !UP0, `(.L_x_3) ;  /* 0x0000000508047547 */ /* 0x004fd8000b800000 */
[----:B------:R-:W0:Y:S01]  /*0760*/  S2R R5, SR_CgaCtaId ;  /* 0x0000000000057919 */ /* 0x000e220000008800 */
[----:B------:R-:W-:Y:S01]  /*0770*/  MOV R16, 0x400 ;  /* 0x0000040000107802 */ /* 0x000fe20000000f00 */
[----:B------:R-:W-:Y:S01]  /*0780*/  BSSY.RECONVERGENT B1, `(.L_x_4) ;  /* 0x000003d000017945 */ /* 0x000fe20003800200 */
[----:B------:R-:W-:Y:S02]  /*0790*/  IMAD.MOV.U32 R21, RZ, RZ, RZ ;  /* 0x000000ffff157224 */ /* 0x000fe400078e00ff */
[----:B0-----:R-:W-:-:S07]  /*07a0*/  LEA R16, R5, R16, 0x18 ;  /* 0x0000001005107211 */ /* 0x001fce00078ec0ff */
.L_x_5:
[----:B0-----:R-:W0:Y:S01]  /*07b0*/  LDC.64 R4, c[0x0][0x380] ;  /* 0x0000e000ff047b82 */ /* 0x001e220000000a00 */
[----:B------:R-:W-:Y:S01]  /*07c0*/  R2UR UR4, R28 ;  /* 0x000000001c0472ca */ /* 0x000fe200000e0000 */
[----:B------:R-:W-:Y:S01]  /*07d0*/  IMAD.IADD R23, R12, 0x1, R21 ;  /* 0x000000010c177824 */ /* 0x000fe200078e0215 */
[C---:B------:R-:W-:Y:S02]  /*07e0*/  R2UR UR5, R29.reuse ;  /* 0x000000001d0572ca */ /* 0x040fe400000e0000 */
[C---:B------:R-:W-:Y:S02]  /*07f0*/  R2UR UR6, R28.reuse ;  /* 0x000000001c0672ca */ /* 0x040fe400000e0000 */
[C---:B------:R-:W-:Y:S02]  /*0800*/  R2UR UR7, R29.reuse ;  /* 0x000000001d0772ca */ /* 0x040fe400000e0000 */
[----:B------:R-:W-:Y:S02]  /*0810*/  R2UR UR8, R28 ;  /* 0x000000001c0872ca */ /* 0x000fe400000e0000 */
[----:B------:R-:W-:-:S02]  /*0820*/  R2UR UR9, R29 ;  /* 0x000000001d0972ca */ /* 0x000fc400000e0000 */
[C---:B------:R-:W-:Y:S02]  /*0830*/  R2UR UR10, R28.reuse ;  /* 0x000000001c0a72ca */ /* 0x040fe400000e0000 */
[C---:B------:R-:W-:Y:S02]  /*0840*/  R2UR UR11, R29.reuse ;  /* 0x000000001d0b72ca */ /* 0x040fe400000e0000 */
[C---:B------:R-:W-:Y:S02]  /*0850*/  R2UR UR12, R28.reuse ;  /* 0x000000001c0c72ca */ /* 0x040fe400000e0000 */
[C---:B------:R-:W-:Y:S02]  /*0860*/  R2UR UR13, R29.reuse ;  /* 0x000000001d0d72ca */ /* 0x040fe400000e0000 */
[C---:B------:R-:W-:Y:S02]  /*0870*/  R2UR UR14, R28.reuse ;  /* 0x000000001c0e72ca */ /* 0x040fe400000e0000 */
[----:B------:R-:W-:Y:S01]  /*0880*/  R2UR UR15, R29 ;  /* 0x000000001d0f72ca */ /* 0x000fe200000e0000 */
[----:B0-----:R-:W-:Y:S01]  /*0890*/  IMAD.WIDE R4, R23, 0x4, R4 ;  /* 0x0000000417047825 */ /* 0x001fe200078e0204 */
[----:B------:R-:W-:-:S02]  /*08a0*/  R2UR UR16, R28 ;  /* 0x000000001c1072ca */ /* 0x000fc400000e0000 */
[----:B------:R-:W-:Y:S02]  /*08b0*/  R2UR UR17, R29 ;  /* 0x000000001d1172ca */ /* 0x000fe400000e0000 */
[----:B------:R-:W2:Y:S04]  /*08c0*/  LDG.E R31, desc[UR4][R4.64] ;  /* 0x00000004041f7981 */ /* 0x000ea8000c1e1900 */
[----:B------:R-:W3:Y:S04]  /*08d0*/  LDG.E R33, desc[UR6][R4.64+0x4] ;  /* 0x0000040604217981 */ /* 0x000ee8000c1e1900 */
[----:B------:R-:W4:Y:S04]  /*08e0*/  LDG.E R35, desc[UR8][R4.64+0x8] ;  /* 0x0000080804237981 */ /* 0x000f28000c1e1900 */
[----:B------:R-:W5:Y:S04]  /*08f0*/  LDG.E R37, desc[UR10][R4.64+0xc] ;  /* 0x00000c0a04257981 */ /* 0x000f68000c1e1900 */
[----:B------:R-:W5:Y:S01]  /*0900*/  LDG.E R20, desc[UR12][R4.64+0x10] ;  /* 0x0000100c04147981 */ /* 0x000f62000c1e1900 */
[----:B------:R-:W-:-:S02]  /*0910*/  R2UR UR18, R28 ;  /* 0x000000001c1272ca */ /* 0x000fc400000e0000 */
[C---:B------:R-:W-:Y:S02]  /*0920*/  R2UR UR19, R29.reuse ;  /* 0x000000001d1372ca */ /* 0x040fe400000e0000 */
[----:B------:R-:W-:Y:S02]  /*0930*/  R2UR UR20, R28 ;  /* 0x000000001c1472ca */ /* 0x000fe400000e0000 */
[----:B------:R-:W-:Y:S01]  /*0940*/  R2UR UR21, R29 ;  /* 0x000000001d1572ca */ /* 0x000fe200000e0000 */
[----:B------:R-:W-:Y:S01]  /*0950*/  IMAD.IADD R23, R0, 0x1, R21 ;  /* 0x0000000100177824 */ /* 0x000fe200078e0215 */
[----:B------:R-:W5:Y:S03]  /*0960*/  LDG.E R26, desc[UR14][R4.64+0x14] ;  /* 0x0000140e041a7981 */ /* 0x000f66000c1e1900 */
[----:B------:R-:W-:Y:S01]  /*0970*/  IMAD R18, R23, 0x4, R16 ;  /* 0x0000000417127824 */ /* 0x000fe200078e0210 */
[----:B------:R-:W5:Y:S04]  /*0980*/  LDG.E R30, desc[UR16][R4.64+0x18] ;  /* 0x00001810041e7981 */ /* 0x000f68000c1e1900 */
[----:B------:R-:W5:Y:S04]  /*0990*/  LDG.E R23, desc[UR4][R4.64+0x1c] ;  /* 0x00001c0404177981 */ /* 0x000f68000c1e1900 */
[----:B------:R-:W5:Y:S04]  /*09a0*/  LDG.E R32, desc[UR12][R4.64+0x2c] ;  /* 0x00002c0c04207981 */ /* 0x000f68000c1e1900 */
[----:B------:R-:W5:Y:S04]  /*09b0*/  LDG.E R34, desc[UR14][R4.64+0x30] ;  /* 0x0000300e04227981 */ /* 0x000f68000c1e1900 */
[----:B------:R-:W5:Y:S04]  /*09c0*/  LDG.E R36, desc[UR16][R4.64+0x34] ;  /* 0x0000341004247981 */ /* 0x000f68000c1e1900 */
[----:B--2---:R0:W-:Y:S04]  /*09d0*/  STS [R18], R31 ;  /* 0x0000001f12007388 */ /* 0x0041e80000000800 */
[----:B---3--:R1:W-:Y:S04]  /*09e0*/  STS [R18+0x4], R33 ;  /* 0x0000042112007388 */ /* 0x0083e80000000800 */
[----:B----4-:R2:W-:Y:S04]  /*09f0*/  STS [R18+0x8], R35 ;  /* 0x0000082312007388 */ /* 0x0105e80000000800 */
[----:B-----5:R3:W-:Y:S04]  /*0a00*/  STS [R18+0xc], R37 ;  /* 0x00000c2512007388 */ /* 0x0207e80000000800 */
[----:B------:R4:W-:Y:S04]  /*0a10*/  STS [R18+0x10], R20 ;  /* 0x0000101412007388 */ /* 0x0009e80000000800 */
[----:B0-----:R-:W5:Y:S04]  /*0a20*/  LDG.E R31, desc[UR6][R4.64+0x20] ;  /* 0x00002006041f7981 */ /* 0x001f68000c1e1900 */
[----:B-1----:R-:W5:Y:S04]  /*0a30*/  LDG.E R33, desc[UR8][R4.64+0x24] ;  /* 0x0000240804217981 */ /* 0x002f68000c1e1900 */
[----:B--2---:R-:W2:Y:S04]  /*0a40*/  LDG.E R35, desc[UR10][R4.64+0x28] ;  /* 0x0000280a04237981 */ /* 0x004ea8000c1e1900 */
[----:B---3--:R-:W3:Y:S04]  /*0a50*/  LDG.E R37, desc[UR18][R4.64+0x38] ;  /* 0x0000381204257981 */ /* 0x008ee8000c1e1900 */
[----:B----4-:R-:W4:Y:S01]  /*0a60*/  LDG.E R20, desc[UR20][R4.64+0x3c] ;  /* 0x00003c1404147981 */ /* 0x010f22000c1e1900 */
[----:B------:R-:W-:-:S03]  /*0a70*/  VIADD R21, R21, 0x10 ;  /* 0x0000001015157836 */ /* 0x000fc60000000000 */
[----:B------:R0:W-:Y:S04]  /*0a80*/  STS [R18+0x14], R26 ;  /* 0x0000141a12007388 */ /* 0x0001e80000000800 */
[----:B------:R0:W-:Y:S04]  /*0a90*/  STS [R18+0x18], R30 ;  /* 0x0000181e12007388 */ /* 0x0001e80000000800 */
[----:B------:R0:W-:Y:S04]  /*0aa0*/  STS [R18+0x1c], R23 ;  /* 0x00001c1712007388 */ /* 0x0001e80000000800 */
[----:B------:R0:W-:Y:S04]  /*0ab0*/  STS [R18+0x2c], R32 ;  /* 0x00002c2012007388 */ /* 0x0001e80000000800 */
[----:B------:R0:W-:Y:S04]  /*0ac0*/  STS [R18+0x30], R34 ;  /* 0x0000302212007388 */ /* 0x0001e80000000800 */
[----:B------:R0:W-:Y:S01]  /*0ad0*/  STS [R18+0x34], R36 ;  /* 0x0000342412007388 */ /* 0x0001e20000000800 */
[----:B------:R-:W-:-:S03]  /*0ae0*/  ISETP.NE.AND P4, PT, R21, R11, PT ;  /* 0x0000000b1500720c */ /* 0x000fc60003f85270 */
[----:B-----5:R0:W-:Y:S04]  /*0af0*/  STS [R18+0x20], R31 ;  /* 0x0000201f12007388 */ /* 0x0201e80000000800 */
[----:B------:R0:W-:Y:S04]  /*0b00*/  STS [R18+0x24], R33 ;  /* 0x0000242112007388 */ /* 0x0001e80000000800 */
[----:B--2---:R0:W-:Y:S04]  /*0b10*/  STS [R18+0x28], R35 ;  /* 0x0000282312007388 */ /* 0x0041e80000000800 */
[----:B---3--:R0:W-:Y:S04]  /*0b20*/  STS [R18+0x38], R37 ;  /* 0x0000382512007388 */ /* 0x0081e80000000800 */
[----:B----4-:R0:W-:Y:S01]  /*0b30*/  STS [R18+0x3c], R20 ;  /* 0x00003c1412007388 */ /* 0x0101e20000000800 */
[----:B------:R-:W-:Y:S05]  /*0b40*/  @P4 BRA `(.L_x_5) ;  /* 0xfffffffc00184947 */ /* 0x000fea000383ffff */
[----:B------:R-:W-:Y:S05]  /*0b50*/  BSYNC.RECONVERGENT B1 ;  /* 0x0000000000017941 */ /* 0x000fea0003800200 */
.L_x_4:
[----:B------:R-:W-:-:S07]  /*0b60*/  IMAD.MOV.U32 R21, RZ, RZ, R11 ;  /* 0x000000ffff157224 */ /* 0x000fce00078e000b */
.L_x_3:
[----:B------:R-:W-:-:S13]  /*0b70*/  ISETP.NE.AND P4, PT, R15, RZ, PT ;  /* 0x000000ff0f00720c */ /* 0x000fda0003f85270 */
[----:B------:R-:W-:Y:S05]  /*0b80*/  @!P4 BRA `(.L_x_6) ;  /* 0x00000004007cc947 */ /* 0x000fea0003800000 */
[----:B------:R-:W-:Y:S01]  /*0b90*/  ISETP.NE.AND P4, PT, R14, RZ, PT ;  /* 0x000000ff0e00720c */ /* 0x000fe20003f85270 */
[----:B------:R-:W-:-:S12]  /*0ba0*/  @!P0 BRA `(.L_x_7) ;  /* 0x0000000000a48947 */ /* 0x000fd80003800000 */
[----:B------:R-:W1:Y:S01]  /*0bb0*/  LDC.64 R4, c[0x0][0x380] ;  /* 0x0000e000ff047b82 */ /* 0x000e620000000a00 */
[----:B------:R-:W-:Y:S01]  /*0bc0*/  R2UR UR4, R28 ;  /* 0x000000001c0472ca */ /* 0x000fe200000e0000 */
[----:B0-----:R-:W-:Y:S01]  /*0bd0*/  IMAD.IADD R23, R12, 0x1, R21 ;  /* 0x000000010c177824 */ /* 0x001fe200078e0215 */
        /* <DEDUP_REMOVED lines=11> */
[----:B-1----:R-:W-:Y:S01]  /*0c90*/  IMAD.WIDE R4, R23, 0x4, R4 ;  /* 0x0000000417047825 */ /* 0x002fe200078e0204 */
[----:B------:R-:W-:-:S02]  /*0ca0*/  R2UR UR16, R28 ;  /* 0x000000001c1072ca */ /* 0x000fc400000e0000 */
[C---:B------:R-:W-:Y:S02]  /*0cb0*/  R2UR UR17, R29.reuse ;  /* 0x000000001d1172ca */ /* 0x040fe400000e0000 */
[----:B------:R-:W-:Y:S01]  /*0cc0*/  R2UR UR18, R28 ;  /* 0x000000001c1272ca */ /* 0x000fe200000e0000 */
[----:B------:R-:W2:Y:S01]  /*0cd0*/  LDG.E R18, desc[UR4][R4.64] ;  /* 0x0000000404127981 */ /* 0x000ea2000c1e1900 */
[----:B------:R-:W-:-:S03]  /*0ce0*/  R2UR UR19, R29 ;  /* 0x000000001d1372ca */ /* 0x000fc600000e0000 */
[----:B------:R-:W3:Y:S04]  /*0cf0*/  LDG.E R20, desc[UR6][R4.64+0x4] ;  /* 0x0000040604147981 */ /* 0x000ee8000c1e1900 */
[----:B------:R-:W4:Y:S04]  /*0d00*/  LDG.E R26, desc[UR8][R4.64+0x8] ;  /* 0x00000808041a7981 */ /* 0x000f28000c1e1900 */
[----:B------:R-:W5:Y:S04]  /*0d10*/  LDG.E R30, desc[UR10][R4.64+0xc] ;  /* 0x00000c0a041e7981 */ /* 0x000f68000c1e1900 */
[----:B------:R-:W5:Y:S04]  /*0d20*/  LDG.E R32, desc[UR12][R4.64+0x10] ;  /* 0x0000100c04207981 */ /* 0x000f68000c1e1900 */
[----:B------:R-:W5:Y:S04]  /*0d30*/  LDG.E R34, desc[UR14][R4.64+0x14] ;  /* 0x0000140e04227981 */ /* 0x000f68000c1e1900 */
[----:B------:R-:W5:Y:S04]  /*0d40*/  LDG.E R36, desc[UR16][R4.64+0x18] ;  /* 0x0000181004247981 */ /* 0x000f68000c1e1900 */
[----:B------:R-:W5:Y:S01]  /*0d50*/  LDG.E R31, desc[UR18][R4.64+0x1c] ;  /* 0x00001c12041f7981 */ /* 0x000f62000c1e1900 */
[----:B------:R-:W0:Y:S01]  /*0d60*/  S2UR UR5, SR_CgaCtaId ;  /* 0x00000000000579c3 */ /* 0x000e220000008800 */
[----:B------:R-:W-:Y:S01]  /*0d70*/  UMOV UR4, 0x400 ;  /* 0x0000040000047882 */ /* 0x000fe20000000000 */
[----:B------:R-:W-:Y:S01]  /*0d80*/  IMAD.IADD R16, R0, 0x1, R21 ;  /* 0x0000000100107824 */ /* 0x000fe200078e0215 */
[----:B0-----:R-:W-:-:S06]  /*0d90*/  ULEA UR4, UR5, UR4, 0x18 ;  /* 0x0000000405047291 */ /* 0x001fcc000f8ec0ff */
[----:B------:R-:W-:Y:S01]  /*0da0*/  LEA R23, R16, UR4, 0x2 ;  /* 0x0000000410177c11 */ /* 0x000fe2000f8e10ff */
[----:B------:R-:W-:-:S04]  /*0db0*/  VIADD R21, R21, 0x8 ;  /* 0x0000000815157836 */ /* 0x000fc80000000000 */
[----:B--2---:R1:W-:Y:S04]  /*0dc0*/  STS [R23], R18 ;  /* 0x0000001217007388 */ /* 0x0043e80000000800 */
[----:B---3--:R1:W-:Y:S04]  /*0dd0*/  STS [R23+0x4], R20 ;  /* 0x0000041417007388 */ /* 0x0083e80000000800 */
[----:B----4-:R1:W-:Y:S04]  /*0de0*/  STS [R23+0x8], R26 ;  /* 0x0000081a17007388 */ /* 0x0103e80000000800 */
[----:B-----5:R1:W-:Y:S04]  /*0df0*/  STS [R23+0xc], R30 ;  /* 0x00000c1e17007388 */ /* 0x0203e80000000800 */
[----:B------:R1:W-:Y:S04]  /*0e00*/  STS [R23+0x10], R32 ;  /* 0x0000102017007388 */ /* 0x0003e80000000800 */
[----:B------:R1:W-:Y:S04]  /*0e10*/  STS [R23+0x14], R34 ;  /* 0x0000142217007388 */ /* 0x0003e80000000800 */
[----:B------:R1:W-:Y:S04]  /*0e20*/  STS [R23+0x18], R36 ;  /* 0x0000182417007388 */ /* 0x0003e80000000800 */
[----:B------:R1:W-:Y:S02]  /*0e30*/  STS [R23+0x1c], R31 ;  /* 0x00001c1f17007388 */ /* 0x0003e40000000800 */
.L_x_7:
[----:B------:R-:W-:Y:S05]  /*0e40*/  @!P4 BRA `(.L_x_6) ;  /* 0x0000000000ccc947 */ /* 0x000fea0003800000 */
[----:B------:R-:W-:Y:S01]  /*0e50*/  ISETP.NE.AND P4, PT, R13, RZ, PT ;  /* 0x000000ff0d00720c */ /* 0x000fe20003f85270 */
[----:B------:R-:W-:-:S12]  /*0e60*/  @!P1 BRA `(.L_x_8) ;  /* 0x0000000000649947 */ /* 0x000fd80003800000 */
[----:B------:R-:W2:Y:S01]  /*0e70*/  LDC.64 R4, c[0x0][0x380] ;  /* 0x0000e000ff047b82 */ /* 0x000ea20000000a00 */
[----:B------:R-:W-:Y:S01]  /*0e80*/  R2UR UR4, R28 ;  /* 0x000000001c0472ca */ /* 0x000fe200000e0000 */
[----:B01----:R-:W-:Y:S01]  /*0e90*/  IMAD.IADD R23, R12, 0x1, R21 ;  /* 0x000000010c177824 */ /* 0x003fe200078e0215 */
[C---:B------:R-:W-:Y:S02]  /*0ea0*/  R2UR UR5, R29.reuse ;  /* 0x000000001d0572ca */ /* 0x040fe400000e0000 */
[C---:B------:R-:W-:Y:S02]  /*0eb0*/  R2UR UR6, R28.reuse ;  /* 0x000000001c0672ca */ /* 0x040fe400000e0000 */
[C---:B------:R-:W-:Y:S02]  /*0ec0*/  R2UR UR7, R29.reuse ;  /* 0x000000001d0772ca */ /* 0x040fe400000e0000 */
[----:B------:R-:W-:Y:S02]  /*0ed0*/  R2UR UR8, R28 ;  /* 0x000000001c0872ca */ /* 0x000fe400000e0000 */
[----:B------:R-:W-:-:S02]  /*0ee0*/  R2UR UR9, R29 ;  /* 0x000000001d0972ca */ /* 0x000fc400000e0000 */
[----:B------:R-:W-:Y:S02]  /*0ef0*/  R2UR UR10, R28 ;  /* 0x000000001c0a72ca */ /* 0x000fe400000e0000 */
[----:B------:R-:W-:Y:S01]  /*0f00*/  R2UR UR11, R29 ;  /* 0x000000001d0b72ca */ /* 0x000fe200000e0000 */
[----:B--2---:R-:W-:-:S05]  /*0f10*/  IMAD.WIDE R4, R23, 0x4, R4 ;  /* 0x0000000417047825 */ /* 0x004fca00078e0204 */
[----:B------:R-:W2:Y:S04]  /*0f20*/  LDG.E R18, desc[UR4][R4.64] ;  /* 0x0000000404127981 */ /* 0x000ea8000c1e1900 */
[----:B------:R-:W3:Y:S04]  /*0f30*/  LDG.E R20, desc[UR6][R4.64+0x4] ;  /* 0x0000040604147981 */ /* 0x000ee8000c1e1900 */
[----:B------:R-:W4:Y:S04]  /*0f40*/  LDG.E R26, desc[UR8][R4.64+0x8] ;  /* 0x00000808041a7981 */ /* 0x000f28000c1e1900 */
[----:B------:R-:W5:Y:S01]  /*0f50*/  LDG.E R30, desc[UR10][R4.64+0xc] ;  /* 0x00000c0a041e7981 */ /* 0x000f62000c1e1900 */
[----:B------:R-:W0:Y:S01]  /*0f60*/  S2UR UR5, SR_CgaCtaId ;  /* 0x00000000000579c3 */ /* 0x000e220000008800 */
[----:B------:R-:W-:Y:S01]  /*0f70*/  UMOV UR4, 0x400 ;  /* 0x0000040000047882 */ /* 0x000fe20000000000 */
[----:B------:R-:W-:-:S02]  /*0f80*/  IMAD.IADD R16, R0, 0x1, R21 ;  /* 0x0000000100107824 */ /* 0x000fc400078e0215 */
[----:B------:R-:W-:Y:S01]  /*0f90*/  VIADD R21, R21, 0x4 ;  /* 0x0000000415157836 */ /* 0x000fe20000000000 */
[----:B0-----:R-:W-:-:S06]  /*0fa0*/  ULEA UR4, UR5, UR4, 0x18 ;  /* 0x0000000405047291 */ /* 0x001fcc000f8ec0ff */
[----:B------:R-:W-:-:S05]  /*0fb0*/  LEA R23, R16, UR4, 0x2 ;  /* 0x0000000410177c11 */ /* 0x000fca000f8e10ff */
[----:B--2---:R2:W-:Y:S04]  /*0fc0*/  STS [R23], R18 ;  /* 0x0000001217007388 */ /* 0x0045e80000000800 */
[----:B---3--:R2:W-:Y:S04]  /*0fd0*/  STS [R23+0x4], R20 ;  /* 0x0000041417007388 */ /* 0x0085e80000000800 */
[----:B----4-:R2:W-:Y:S04]  /*0fe0*/  STS [R23+0x8], R26 ;  /* 0x0000081a17007388 */ /* 0x0105e80000000800 */
[----:B-----5:R2:W-:Y:S02]  /*0ff0*/  STS [R23+0xc], R30 ;  /* 0x00000c1e17007388 */ /* 0x0205e40000000800 */
.L_x_8:
[----:B------:R-:W-:Y:S05]  /*1000*/  @!P4 BRA `(.L_x_6) ;  /* 0x00000000005cc947 */ /* 0x000fea0003800000 */
[----:B------:R-:W3:Y:S01]  /*1010*/  LDC.64 R4, c[0x0][0x380] ;  /* 0x0000e000ff047b82 */ /* 0x000ee20000000a00 */
[----:B------:R-:W-:Y:S01]  /*1020*/  R2UR UR4, R28 ;  /* 0x000000001c0472ca */ /* 0x000fe200000e0000 */
[----:B012---:R-:W-:Y:S01]  /*1030*/  IMAD.IADD R23, R12, 0x1, R21 ;  /* 0x000000010c177824 */ /* 0x007fe200078e0215 */
[----:B------:R-:W-:-:S03]  /*1040*/  R2UR UR5, R29 ;  /* 0x000000001d0572ca */ /* 0x000fc600000e0000 */
[----:B---3--:R-:W-:-:S10]  /*1050*/  IMAD.WIDE R4, R23, 0x4, R4 ;  /* 0x0000000417047825 */ /* 0x008fd400078e0204 */
[----:B------:R-:W2:Y:S01]  /*1060*/  LDG.E R12, desc[UR4][R4.64] ;  /* 0x00000004040c7981 */ /* 0x000ea2000c1e1900 */
[----:B------:R-:W0:Y:S01]  /*1070*/  S2UR UR5, SR_CgaCtaId ;  /* 0x00000000000579c3 */ /* 0x000e220000008800 */
[----:B------:R-:W-:Y:S01]  /*1080*/  UMOV UR4, 0x400 ;  /* 0x0000040000047882 */ /* 0x000fe20000000000 */
[----:B------:R-:W-:Y:S01]  /*1090*/  IMAD.IADD R0, R0, 0x1, R21 ;  /* 0x0000000100007824 */ /* 0x000fe200078e0215 */
[----:B------:R-:W-:Y:S01]  /*10a0*/  ISETP.NE.AND P4, PT, R13, 0x1, PT ;  /* 0x000000010d00780c */ /* 0x000fe20003f85270 */
[----:B0-----:R-:W-:-:S06]  /*10b0*/  ULEA UR4, UR5, UR4, 0x18 ;  /* 0x0000000405047291 */ /* 0x001fcc000f8ec0ff */
[----:B------:R-:W-:-:S05]  /*10c0*/  LEA R21, R0, UR4, 0x2 ;  /* 0x0000000400157c11 */ /* 0x000fca000f8e10ff */
[----:B--2---:R3:W-:Y:S01]  /*10d0*/  STS [R21], R12 ;  /* 0x0000000c15007388 */ /* 0x0047e20000000800 */
[----:B------:R-:W-:Y:S05]  /*10e0*/  @!P4 BRA `(.L_x_6) ;  /* 0x000000000024c947 */ /* 0x000fea0003800000 */
[----:B------:R-:W-:Y:S02]  /*10f0*/  ISETP.NE.AND P4, PT, R13, 0x2, PT ;  /* 0x000000020d00780c */ /* 0x000fe40003f85270 */
[----:B------:R-:W-:Y:S02]  /*1100*/  R2UR UR4, R28 ;  /* 0x000000001c0472ca */ /* 0x000fe400000e0000 */
[----:B------:R-:W-:-:S09]  /*1110*/  R2UR UR5, R29 ;  /* 0x000000001d0572ca */ /* 0x000fd200000e0000 */
[----:B------:R-:W-:Y:S02]  /*1120*/  @P4 R2UR UR6, R28 ;  /* 0x000000001c0642ca */ /* 0x000fe400000e0000 */
[----:B------:R-:W-:Y:S02]  /*1130*/  @P4 R2UR UR7, R29 ;  /* 0x000000001d0742ca */ /* 0x000fe400000e0000 */
[----:B------:R-:W2:Y:S11]  /*1140*/  LDG.E R0, desc[UR4][R4.64+0x4] ;  /* 0x0000040404007981 */ /* 0x000eb6000c1e1900 */
[----:B---3--:R-:W3:Y:S04]  /*1150*/  @P4 LDG.E R12, desc[UR6][R4.64+0x8] ;  /* 0x00000806040c4981 */ /* 0x008ee8000c1e1900 */
[----:B--2---:R4:W-:Y:S04]  /*1160*/  STS [R21+0x4], R0 ;  /* 0x0000040015007388 */ /* 0x0049e80000000800 */
[----:B---3--:R4:W-:Y:S02]  /*1170*/  @P4 STS [R21+0x8], R12 ;  /* 0x0000080c15004388 */ /* 0x0089e40000000800 */
.L_x_6:
[----:B------:R-:W-:Y:S05]  /*1180*/  @P3 BRA `(.L_x_9) ;  /* 0xfffffff400503947 */ /* 0x000fea000383ffff */
[----:B------:R-:W-:Y:S05]  /*1190*/  BSYNC.RECONVERGENT B0 ;  /* 0x0000000000007941 */ /* 0x000fea0003800200 */
.L_x_2:
[----:B------:R-:W-:Y:S05]  /*11a0*/  @P2 BRA `(.L_x_10) ;  /* 0xfffffff4002c2947 */ /* 0x000fea000383ffff */
.L_x_1:
[----:B----4-:R-:W4:Y:S01]  /*11b0*/  LDC R0, c[0x0][0x3a8] ;  /* 0x0000ea00ff007b82 */ /* 0x010f220000000800 */
[----:B------:R-:W-:Y:S07]  /*11c0*/  WARPSYNC.ALL ;  /* 0x0000000000007948 */ /* 0x000fee0003800000 */
[----:B------:R-:W-:Y:S01]  /*11d0*/  BAR.SYNC.DEFER_BLOCKING 0x0 ;  /* 0x0000000000007b1d */ /* 0x000fe20000010000 */
[----:B----4-:R-:W-:-:S13]  /*11e0*/  ISETP.GE.AND P0, PT, R0, 0x1, PT ;  /* 0x000000010000780c */ /* 0x010fda0003f06270 */
[----:B------:R-:W-:Y:S05]  /*11f0*/  @!P0 EXIT ;  /* 0x000000000000894d */ /* 0x000fea0003800000 */
[----:B------:R-:W4:Y:S01]  /*1200*/  LDC R19, c[0x0][0x3ac] ;  /* 0x0000eb00ff137b82 */ /* 0x000f220000000800 */
[----:B------:R-:W5:Y:S01]  /*1210*/  LDCU.64 UR4, c[0x0][0x3b8] ;  /* 0x00007700ff0477ac */ /* 0x000f620008000a00 */
[----:B012---:R-:W-:-:S06]  /*1220*/  IMAD.IADD R18, R27, 0x1, R25 ;  /* 0x000000011b127824 */ /* 0x007fcc00078e0219 */
[----:B------:R-:W0:Y:S01]  /*1230*/  LDC.64 R34, c[0x0][0x390] ;  /* 0x0000e400ff227b82 */ /* 0x000e220000000a00 */
[----:B-----5:R-:W-:Y:S01]  /*1240*/  IMAD R17, R17, UR5, R18 ;  /* 0x0000000511117c24 */ /* 0x020fe2000f8e0212 */
[----:B----4-:R-:W-:-:S04]  /*1250*/  VIMNMX R0, PT, PT, R19, UR4, PT ;  /* 0x0000000413007c48 */ /* 0x010fc8000bfe0100 */
[----:B------:R-:W-:Y:S01]  /*1260*/  ISETP.GE.AND P0, PT, R0, 0x1, PT ;  /* 0x000000010000780c */ /* 0x000fe20003f06270 */
[----:B0-----:R-:W-:-:S12]  /*1270*/  IMAD.WIDE R34, R17, 0x4, R34 ;  /* 0x0000000411227825 */ /* 0x001fd800078e0222 */
[----:B------:R-:W-:Y:S05]  /*1280*/  @!P0 EXIT ;  /* 0x000000000000894d */ /* 0x000fea0003800000 */
[----:B------:R-:W-:Y:S02]  /*1290*/  IMAD R19, R19, UR4, RZ ;  /* 0x0000000413137c24 */ /* 0x000fe4000f8e02ff */
[----:B------:R-:W-:-:S07]  /*12a0*/  IMAD.MOV.U32 R23, RZ, RZ, RZ ;  /* 0x000000ffff177224 */ /* 0x000fce00078e00ff */
.L_x_22:
[----:B------:R-:W-:Y:S01]  /*12b0*/  BSSY B8, `(.L_x_11) ;  /* 0x00000c1000087945 */ /* 0x000fe20003800000 */
[----:B------:R-:W-:Y:S02]  /*12c0*/  IMAD R17, R19, R23, RZ ;  /* 0x0000001713117224 */ /* 0x000fe400078e02ff */
[----:B012---:R-:W-:-:S07]  /*12d0*/  IMAD.MOV.U32 R16, RZ, RZ, RZ ;  /* 0x000000ffff107224 */ /* 0x007fce00078e00ff */
.L_x_21:
[----:B------:R-:W-:Y:S05]  /*12e0*/  YIELD ;  /* 0x0000000000007946 */ /* 0x000fea0003800000 */
[----:B0-----:R-:W0:Y:S01]  /*12f0*/  LDCU UR4, c[0x0][0x3b8] ;  /* 0x00007700ff0477ac */ /* 0x001e220008000800 */
[----:B------:R-:W-:Y:S01]  /*1300*/  IMAD.MOV.U32 R31, RZ, RZ, RZ ;  /* 0x000000ffff1f7224 */ /* 0x000fe200078e00ff */
[----:B0-----:R-:W-:Y:S02]  /*1310*/  UISETP.GE.U32.AND UP0, UPT, UR4, 0x4, UPT ;  /* 0x000000040400788c */ /* 0x001fe4000bf06070 */
[----:B------:R-:W-:-:S07]  /*1320*/  IMAD R26, R16, UR4, R17 ;  /* 0x00000004101a7c24 */ /* 0x000fce000f8e0211 */
[----:B-12---:R-:W-:Y:S05]  /*1330*/  BRA.U !UP0, `(.L_x_12) ;  /* 0x0000000508407547 */ /* 0x006fea000b800000 */
[----:B------:R-:W0:Y:S01]  /*1340*/  S2R R3, SR_CgaCtaId ;  /* 0x0000000000037919 */ /* 0x000e220000008800 */
[----:B------:R-:W1:Y:S01]  /*1350*/  LDCU.64 UR4, c[0x0][0x3b8] ;  /* 0x00007700ff0477ac */ /* 0x000e620008000a00 */
[----:B------:R-:W-:Y:S01]  /*1360*/  MOV R0, 0x400 ;  /* 0x0000040000007802 */ /* 0x000fe20000000f00 */
[----:B------:R-:W-:Y:S01]  /*1370*/  BSSY B7, `(.L_x_13) ;  /* 0x0000049000077945 */ /* 0x000fe20003800000 */
[----:B------:R-:W-:Y:S01]  /*1380*/  IMAD.MOV.U32 R30, RZ, RZ, RZ ;  /* 0x000000ffff1e7224 */ /* 0x000fe200078e00ff */
[----:B------:R-:W2:Y:S01]  /*1390*/  LDCU UR7, c[0x0][0x3ac] ;  /* 0x00007580ff0777ac */ /* 0x000ea20008000800 */
[----:B-1----:R-:W-:Y:S02]  /*13a0*/  ULOP3.LUT UR6, UR4, 0x7ffffffc, URZ, 0xc0, !UPT ;  /* 0x7ffffffc04067892 */ /* 0x002fe4000f8ec0ff */
[----:B------:R-:W-:Y:S02]  /*13b0*/  UIMAD UR5, UR5, UR4, URZ ;  /* 0x00000004050572a4 */ /* 0x000fe4000f8e02ff */
[----:B------:R-:W-:-:S02]  /*13c0*/  USHF.L.U32 UR4, UR4, 0x2, URZ ;  /* 0x0000000204047899 */ /* 0x000fc400080006ff */
[----:B------:R-:W-:-:S06]  /*13d0*/  UIADD3 UR6, UPT, UPT, -UR6, URZ, URZ ;  /* 0x000000ff06067290 */ /* 0x000fcc000fffe1ff */
[----:B------:R-:W-:Y:S01]  /*13e0*/  IMAD.U32 R31, RZ, RZ, UR6 ;  /* 0x00000006ff1f7e24 */ /* 0x000fe2000f8e00ff */
[----:B0-----:R-:W-:Y:S01]  /*13f0*/  LEA R0, R3, R0, 0x18 ;  /* 0x0000000003007211 */ /* 0x001fe200078ec0ff */
[----:B--2---:R-:W-:-:S04]  /*1400*/  IMAD R3, R23, UR7, R16 ;  /* 0x0000000717037c24 */ /* 0x004fc8000f8e0210 */
[C---:B------:R-:W-:Y:S02]  /*1410*/  IMAD R27, R3.reuse, UR4, R0 ;  /* 0x00000004031b7c24 */ /* 0x040fe4000f8e0200 */
[----:B------:R-:W-:-:S07]  /*1420*/  IMAD R32, R3, UR5, R18 ;  /* 0x0000000503207c24 */ /* 0x000fce000f8e0212 */
.L_x_16:
[----:B------:R-:W0:Y:S01]  /*1430*/  LDC.64 R36, c[0x0][0x388] ;  /* 0x0000e200ff247b82 */ /* 0x000e220000000a00 */
[----:B------:R-:W-:Y:S01]  /*1440*/  ISETP.NE.AND P0, PT, R30, RZ, PT ;  /* 0x000000ff1e00720c */ /* 0x000fe20003f05270 */
[----:B------:R-:W-:Y:S05]  /*1450*/  YIELD ;  /* 0x0000000000007946 */ /* 0x000fea0003800000 */
[----:B------:R-:W-:Y:S01]  /*1460*/  BSSY.RECONVERGENT B6, `(.L_x_14) ;  /* 0x000001b000067945 */ /* 0x000fe20003800200 */
[----:B0-----:R-:W-:-:S06]  /*1470*/  IMAD.WIDE R36, R32, 0x4, R36 ;  /* 0x0000000420247825 */ /* 0x001fcc00078e0224 */
[----:B--2---:R-:W-:Y:S05]  /*1480*/  @P0 BRA `(.L_x_15) ;  /* 0x0000000000600947 */ /* 0x004fea0003800000 */
[C---:B------:R-:W-:Y:S01]  /*1490*/  R2UR UR6, R28.reuse ;  /* 0x000000001c0672ca */ /* 0x040fe200000e0000 */
[----:B------:R-:W0:Y:S01]  /*14a0*/  LDS R0, [R27] ;  /* 0x000000001b007984 */ /* 0x000e220000000800 */
[C---:B------:R-:W-:Y:S02]  /*14b0*/  R2UR UR7, R29.reuse ;  /* 0x000000001d0772ca */ /* 0x040fe400000e0000 */
[----:B------:R-:W-:Y:S02]  /*14c0*/  R2UR UR4, R28 ;  /* 0x000000001c0472ca */ /* 0x000fe400000e0000 */
[----:B------:R-:W-:-:S09]  /*14d0*/  R2UR UR5, R29 ;  /* 0x000000001d0572ca */ /* 0x000fd200000e0000 */
[----:B------:R-:W0:Y:S04]  /*14e0*/  LDG.E R5, desc[UR6][R36.64] ;  /* 0x0000000624057981 */ /* 0x000e28000c1e1900 */
[----:B------:R-:W2:Y:S01]  /*14f0*/  LDG.E R3, desc[UR4][R34.64] ;  /* 0x0000000422037981 */ /* 0x000ea2000c1e1900 */
[----:B---3--:R-:W-:Y:S01]  /*1500*/  MOV R12, 0x0 ;  /* 0x00000000000c7802 */ /* 0x008fe20000000f00 */
[----:B------:R-:W1:Y:S02]  /*1510*/  LDCU.64 UR4, c[0x4][0x10] ;  /* 0x01000200ff0477ac */ /* 0x000e640008000a00 */
[----:B------:R3:W-:Y:S03]  /*1520*/  STL.64 [R1], R24 ;  /* 0x0000001801007387 */ /* 0x0007e60000100a00 */
[----:B------:R-:W4:Y:S01]  /*1530*/  LDC.64 R12, c[0x4][R12] ;  /* 0x010000000c0c7b82 */ /* 0x000f220000000a00 */
[----:B------:R-:W-:-:S02]  /*1540*/  IMAD.MOV.U32 R6, RZ, RZ, R22 ;  /* 0x000000ffff067224 */ /* 0x000fc400078e0016 */
[----:B------:R-:W-:Y:S02]  /*1550*/  IMAD.MOV.U32 R7, RZ, RZ, R2 ;  /* 0x000000ffff077224 */ /* 0x000fe400078e0002 */
[----:B-1----:R-:W-:Y:S02]  /*1560*/  IMAD.U32 R4, RZ, RZ, UR4 ;  /* 0x00000004ff047e24 */ /* 0x002fe4000f8e00ff */
[----:B0-----:R-:W-:-:S04]  /*1570*/  FMUL R0, R0, R5 ;  /* 0x0000000500007220 */ /* 0x001fc80000400000 */
[----:B--2---:R-:W-:Y:S01]  /*1580*/  FADD R10, R3, R0 ;  /* 0x00000000030a7221 */ /* 0x004fe20000000000 */
[----:B------:R-:W0:Y:S08]  /*1590*/  F2F.F64.F32 R14, R3 ;  /* 0x00000003000e7310 */ /* 0x000e300000201800 */
[----:B------:R-:W-:Y:S08]  /*15a0*/  F2F.F64.F32 R8, R0 ;  /* 0x0000000000087310 */ /* 0x000ff00000201800 */
[----:B------:R-:W1:Y:S01]  /*15b0*/  F2F.F64.F32 R10, R10 ;  /* 0x0000000a000a7310 */ /* 0x000e620000201800 */
[----:B0-----:R3:W-:Y:S04]  /*15c0*/  STL.64 [R1+0x8], R14 ;  /* 0x0000080e01007387 */ /* 0x0017e80000100a00 */
[----:B-1----:R3:W-:Y:S01]  /*15d0*/  STL.128 [R1+0x10], R8 ;  /* 0x0000100801007387 */ /* 0x0027e20000100c00 */
[----:B----4-:R-:W-:-:S07]  /*15e0*/  IMAD.U32 R5, RZ, RZ, UR5 ;  /* 0x00000005ff057e24 */ /* 0x010fce000f8e00ff */
[----:B------:R-:W-:-:S07]  /*15f0*/  LEPC R20, `(.L_x_15) ;  /* 0x000000001014794e */ /* 0x000fce0000000000 */
[----:B---3--:R-:W-:Y:S05]  /*1600*/  CALL.ABS.NOINC R12 ;  /* 0x000000000c007343 */ /* 0x008fea0003c00000 */
.L_x_15:
[----:B------:R-:W-:Y:S05]  /*1610*/  BSYNC.RECONVERGENT B6 ;  /* 0x0000000000067941 */ /* 0x000fea0003800200 */
.L_x_14:
[----:B------:R-:W-:Y:S01]  /*1620*/  R2UR UR4, R28 ;  /* 0x000000001c0472ca */ /* 0x000fe200000e0000 */
[----:B------:R-:W0:Y:S01]  /*1630*/  LDS R0, [R27] ;  /* 0x000000001b007984 */ /* 0x000e220000000800 */
[----:B------:R-:W-:Y:S01]  /*1640*/  R2UR UR5, R29 ;  /* 0x000000001d0572ca */ /* 0x000fe200000e0000 */
[----:B------:R-:W1:-:S12]  /*1650*/  LDC R3, c[0x0][0x3bc] ;  /* 0x0000ef00ff037b82 */ /* 0x000e580000000800 */
[----:B------:R-:W0:Y:S01]  /*1660*/  LDG.E R5, desc[UR4][R36.64] ;  /* 0x0000000424057981 */ /* 0x000e22000c1e1900 */
[----:B------:R-:W-:Y:S02]  /*1670*/  R2UR UR6, R28 ;  /* 0x000000001c0672ca */ /* 0x000fe400000e0000 */
[----:B------:R-:W-:Y:S01]  /*1680*/  R2UR UR7, R29 ;  /* 0x000000001d0772ca */ /* 0x000fe200000e0000 */
[----:B0-----:R-:W-:Y:S01]  /*1690*/  FMUL R9, R0, R5 ;  /* 0x0000000500097220 */ /* 0x001fe20000400000 */
[C---:B-1----:R-:W-:Y:S01]  /*16a0*/  IMAD.WIDE R4, R3.reuse, 0x4, R36 ;  /* 0x0000000403047825 */ /* 0x042fe200078e0224 */
[----:B------:R-:W0:Y:S04]  /*16b0*/  LDS R0, [R27+0x4] ;  /* 0x000004001b007984 */ /* 0x000e280000000800 */
[----:B------:R-:W-:Y:S06]  /*16c0*/  REDG.E.ADD.F32.FTZ.RN.STRONG.GPU desc[UR4][R34.64], R9 ;  /* 0x00000009220079a6 */ /* 0x000fec000c12f304 */
[----:B------:R-:W0:Y:S02]  /*16d0*/  LDG.E R7, desc[UR6][R4.64] ;  /* 0x0000000604077981 */ /* 0x000e24000c1e1900 */
[----:B0-----:R-:W-:Y:S01]  /*16e0*/  FMUL R11, R0, R7 ;  /* 0x00000007000b7220 */ /* 0x001fe20000400000 */
[C---:B------:R-:W-:Y:S01]  /*16f0*/  IMAD.WIDE R6, R3.reuse, 0x4, R4 ;  /* 0x0000000403067825 */ /* 0x040fe200078e0204 */
[----:B------:R-:W0:Y:S04]  /*1700*/  LDS R0, [R27+0x8] ;  /* 0x000008001b007984 */ /* 0x000e280000000800 */
[----:B------:R-:W-:Y:S04]  /*1710*/  REDG.E.ADD.F32.FTZ.RN.STRONG.GPU desc[UR4][R34.64], R11 ;  /* 0x0000000b220079a6 */ /* 0x000fe8000c12f304 */
[----:B------:R-:W0:Y:S01]  /*1720*/  LDG.E R13, desc[UR6][R6.64] ;  /* 0x00000006060d7981 */ /* 0x000e22000c1e1900 */
[----:B------:R-:W-:-:S04]  /*1730*/  IMAD.WIDE R4, R3, 0x4, R6 ;  /* 0x0000000403047825 */ /* 0x000fc800078e0206 */
[----:B------:R-:W-:Y:S02]  /*1740*/  VIADD R31, R31, 0x4 ;  /* 0x000000041f1f7836 */ /* 0x000fe40000000000 */
[----:B0-----:R-:W-:Y:S02]  /*1750*/  FMUL R13, R0, R13 ;  /* 0x0000000d000d7220 */ /* 0x001fe40000400000 */
[----:B------:R0:W1:Y:S04]  /*1760*/  LDS R0, [R27+0xc] ;  /* 0x00000c001b007984 */ /* 0x0000680000000800 */
[----:B------:R2:W-:Y:S04]  /*1770*/  REDG.E.ADD.F32.FTZ.RN.STRONG.GPU desc[UR4][R34.64], R13 ;  /* 0x0000000d220079a6 */ /* 0x0005e8000c12f304 */
[----:B------:R-:W1:Y:S01]  /*1780*/  LDG.E R5, desc[UR6][R4.64] ;  /* 0x0000000604057981 */ /* 0x000e62000c1e1900 */
[----:B------:R-:W-:Y:S01]  /*1790*/  ISETP.NE.AND P0, PT, R31, RZ, PT ;  /* 0x000000ff1f00720c */ /* 0x000fe20003f05270 */
[----:B------:R-:W-:-:S02]  /*17a0*/  IMAD R32, R3, 0x4, R32 ;  /* 0x0000000403207824 */ /* 0x000fc400078e0220 */
[----:B------:R-:W-:Y:S02]  /*17b0*/  VIADD R30, R30, 0x4 ;  /* 0x000000041e1e7836 */ /* 0x000fe40000000000 */
[----:B0-----:R-:W-:Y:S02]  /*17c0*/  VIADD R27, R27, 0x10 ;  /* 0x000000101b1b7836 */ /* 0x001fe40000000000 */
[----:B-1----:R-:W-:-:S05]  /*17d0*/  FMUL R9, R0, R5 ;  /* 0x0000000500097220 */ /* 0x002fca0000400000 */
[----:B------:R2:W-:Y:S01]  /*17e0*/  REDG.E.ADD.F32.FTZ.RN.STRONG.GPU desc[UR4][R34.64], R9 ;  /* 0x00000009220079a6 */ /* 0x0005e2000c12f304 */
[----:B------:R-:W-:Y:S05]  /*17f0*/  @P0 BRA `(.L_x_16) ;  /* 0xfffffffc000c0947 */ /* 0x000fea000383ffff */
[----:B------:R-:W-:Y:S05]  /*1800*/  BSYNC B7 ;  /* 0x0000000000077941 */ /* 0x000fea0003800000 */
.L_x_13:
[----:B------:R-:W0:Y:S02]  /*1810*/  LDCU UR4, c[0x0][0x3b8] ;  /* 0x00007700ff0477ac */ /* 0x000e240008000800 */
[----:B0-----:R-:W-:-:S06]  /*1820*/  ULOP3.LUT UR4, UR4, 0x7ffffffc, URZ, 0xc0, !UPT ;  /* 0x7ffffffc04047892 */ /* 0x001fcc000f8ec0ff */
[----:B------:R-:W-:-:S07]  /*1830*/  IMAD.U32 R31, RZ, RZ, UR4 ;  /* 0x00000004ff1f7e24 */ /* 0x000fce000f8e00ff */
.L_x_12:
[----:B------:R-:W0:Y:S02]  /*1840*/  LDCU UR4, c[0x0][0x3b8] ;  /* 0x00007700ff0477ac */ /* 0x000e240008000800 */
[----:B0-----:R-:W-:-:S04]  /*1850*/  ULOP3.LUT UR4, UR4, 0x3, URZ, 0xc0, !UPT ;  /* 0x0000000304047892 */ /* 0x001fc8000f8ec0ff */
[----:B------:R-:W-:-:S09]  /*1860*/  UISETP.NE.AND UP0, UPT, UR4, URZ, UPT ;  /* 0x000000ff0400728c */ /* 0x000fd2000bf05270 */
[----:B------:R-:W-:Y:S05]  /*1870*/  BRA.U !UP0, `(.L_x_17) ;  /* 0x0000000508807547 */ /* 0x000fea000b800000 */
[----:B------:R-:W-:-:S09]  /*1880*/  UISETP.NE.AND UP0, UPT, UR4, 0x1, UPT ;  /* 0x000000010400788c */ /* 0x000fd2000bf05270 */
[----:B------:R-:W-:Y:S05]  /*1890*/  BRA.U !UP0, `(.L_x_18) ;  /* 0x0000000108c87547 */ /* 0x000fea000b800000 */
[----:B------:R-:W0:Y:S01]  /*18a0*/  S2UR UR5, SR_CgaCtaId ;  /* 0x00000000000579c3 */ /* 0x000e220000008800 */
[----:B------:R-:W1:Y:S01]  /*18b0*/  LDCU UR6, c[0x0][0x3bc] ;  /* 0x00007780ff0677ac */ /* 0x000e620008000800 */
[----:B------:R-:W-:Y:S01]  /*18c0*/  ISETP.NE.AND P0, PT, R31, RZ, PT ;  /* 0x000000ff1f00720c */ /* 0x000fe20003f05270 */
[----:B------:R-:W-:Y:S01]  /*18d0*/  IMAD.IADD R27, R26, 0x1, R31 ;  /* 0x000000011a1b7824 */ /* 0x000fe200078e021f */
[----:B------:R-:W-:-:S04]  /*18e0*/  UMOV UR4, 0x400 ;  /* 0x0000040000047882 */ /* 0x000fc80000000000 */
[----:B------:R-:W4:Y:S01]  /*18f0*/  LDC.64 R32, c[0x0][0x388] ;  /* 0x0000e200ff207b82 */ /* 0x000f220000000a00 */
[----:B-1----:R-:W-:Y:S01]  /*1900*/  IMAD R3, R27, UR6, R18 ;  /* 0x000000061b037c24 */ /* 0x002fe2000f8e0212 */
[----:B0-----:R-:W-:-:S06]  /*1910*/  ULEA UR4, UR5, UR4, 0x18 ;  /* 0x0000000405047291 */ /* 0x001fcc000f8ec0ff */
[----:B------:R-:W-:Y:S01]  /*1920*/  LEA R27, R27, UR4, 0x2 ;  /* 0x000000041b1b7c11 */ /* 0x000fe2000f8e10ff */
[----:B----4-:R-:W-:Y:S01]  /*1930*/  IMAD.WIDE R32, R3, 0x4, R32 ;  /* 0x0000000403207825 */ /* 0x010fe200078e0220 */
[----:B------:R-:W-:Y:S06]  /*1940*/  @P0 BRA `(.L_x_19) ;  /* 0x0000000000600947 */ /* 0x000fec0003800000 */
[C---:B------:R-:W-:Y:S01]  /*1950*/  R2UR UR6, R28.reuse ;  /* 0x000000001c0672ca */ /* 0x040fe200000e0000 */
[----:B------:R-:W0:Y:S01]  /*1960*/  LDS R0, [R27] ;  /* 0x000000001b007984 */ /* 0x000e220000000800 */
[C---:B------:R-:W-:Y:S02]  /*1970*/  R2UR UR7, R29.reuse ;  /* 0x000000001d0772ca */ /* 0x040fe400000e0000 */
[----:B------:R-:W-:Y:S02]  /*1980*/  R2UR UR4, R28 ;  /* 0x000000001c0472ca */ /* 0x000fe400000e0000 */
[----:B------:R-:W-:-:S09]  /*1990*/  R2UR UR5, R29 ;  /* 0x000000001d0572ca */ /* 0x000fd200000e0000 */
[----:B------:R-:W0:Y:S04]  /*19a0*/  LDG.E R5, desc[UR6][R32.64] ;  /* 0x0000000620057981 */ /* 0x000e28000c1e1900 */
[----:B------:R-:W4:Y:S01]  /*19b0*/  LDG.E R3, desc[UR4][R34.64] ;  /* 0x0000000422037981 */ /* 0x000f22000c1e1900 */
[----:B---3--:R-:W-:Y:S01]  /*19c0*/  MOV R12, 0x0 ;  /* 0x00000000000c7802 */ /* 0x008fe20000000f00 */
[----:B------:R-:W1:Y:S02]  /*19d0*/  LDCU.64 UR4, c[0x4][0x10] ;  /* 0x01000200ff0477ac */ /* 0x000e640008000a00 */
[----:B------:R3:W-:Y:S03]  /*19e0*/  STL.64 [R1], R24 ;  /* 0x0000001801007387 */ /* 0x0007e60000100a00 */
[----:B--2---:R-:W2:Y:S01]  /*19f0*/  LDC.64 R12, c[0x4][R12] ;  /* 0x010000000c0c7b82 */ /* 0x004ea20000000a00 */
[----:B------:R-:W-:-:S02]  /*1a00*/  IMAD.MOV.U32 R6, RZ, RZ, R22 ;  /* 0x000000ffff067224 */ /* 0x000fc400078e0016 */
[----:B------:R-:W-:Y:S02]  /*1a10*/  IMAD.MOV.U32 R7, RZ, RZ, R2 ;  /* 0x000000ffff077224 */ /* 0x000fe400078e0002 */
[----:B-1----:R-:W-:Y:S02]  /*1a20*/  IMAD.U32 R4, RZ, RZ, UR4 ;  /* 0x00000004ff047e24 */ /* 0x002fe4000f8e00ff */
[----:B0-----:R-:W-:-:S04]  /*1a30*/  FMUL R0, R0, R5 ;  /* 0x0000000500007220 */ /* 0x001fc80000400000 */
[----:B----4-:R-:W-:Y:S01]  /*1a40*/  FADD R10, R3, R0 ;  /* 0x00000000030a7221 */ /* 0x010fe20000000000 */
[----:B------:R-:W0:Y:S08]  /*1a50*/  F2F.F64.F32 R14, R3 ;  /* 0x00000003000e7310 */ /* 0x000e300000201800 */
[----:B------:R-:W-:Y:S08]  /*1a60*/  F2F.F64.F32 R8, R0 ;  /* 0x0000000000087310 */ /* 0x000ff00000201800 */
[----:B------:R-:W1:Y:S01]  /*1a70*/  F2F.F64.F32 R10, R10 ;  /* 0x0000000a000a7310 */ /* 0x000e620000201800 */
[----:B0-----:R3:W-:Y:S04]  /*1a80*/  STL.64 [R1+0x8], R14 ;  /* 0x0000080e01007387 */ /* 0x0017e80000100a00 */
[----:B-1----:R3:W-:Y:S01]  /*1a90*/  STL.128 [R1+0x10], R8 ;  /* 0x0000100801007387 */ /* 0x0027e20000100c00 */
[----:B--2---:R-:W-:-:S07]  /*1aa0*/  IMAD.U32 R5, RZ, RZ, UR5 ;  /* 0x00000005ff057e24 */ /* 0x004fce000f8e00ff */
[----:B------:R-:W-:-:S07]  /*1ab0*/  LEPC R20, `(.L_x_19) ;  /* 0x000000001014794e */ /* 0x000fce0000000000 */
[----:B---3--:R-:W-:Y:S05]  /*1ac0*/  CALL.ABS.NOINC R12 ;  /* 0x000000000c007343 */ /* 0x008fea0003c00000 */
.L_x_19:
[----:B------:R-:W-:Y:S01]  /*1ad0*/  R2UR UR4, R28 ;  /* 0x000000001c0472ca */ /* 0x000fe200000e0000 */
[----:B------:R-:W0:Y:S01]  /*1ae0*/  LDS R0, [R27] ;  /* 0x000000001b007984 */ /* 0x000e220000000800 */
[----:B------:R-:W-:Y:S01]  /*1af0*/  R2UR UR5, R29 ;  /* 0x000000001d0572ca */ /* 0x000fe200000e0000 */
[----:B------:R-:W1:-:S12]  /*1b00*/  LDC R5, c[0x0][0x3bc] ;  /* 0x0000ef00ff057b82 */ /* 0x000e580000000800 */
[----:B------:R-:W0:Y:S01]  /*1b10*/  LDG.E R3, desc[UR4][R32.64] ;  /* 0x0000000420037981 */ /* 0x000e22000c1e1900 */
[----:B------:R-:W-:Y:S02]  /*1b20*/  R2UR UR6, R28 ;  /* 0x000000001c0672ca */ /* 0x000fe400000e0000 */
[----:B------:R-:W-:Y:S01]  /*1b30*/  R2UR UR7, R29 ;  /* 0x000000001d0772ca */ /* 0x000fe200000e0000 */
[----:B-1----:R-:W-:-:S04]  /*1b40*/  IMAD.WIDE R4, R5, 0x4, R32 ;  /* 0x0000000405047825 */ /* 0x002fc800078e0220 */
[----:B0-----:R-:W-:Y:S02]  /*1b50*/  FMUL R3, R0, R3 ;  /* 0x0000000300037220 */ /* 0x001fe40000400000 */
[----:B------:R-:W0:Y:S04]  /*1b60*/  LDS R0, [R27+0x4] ;  /* 0x000004001b007984 */ /* 0x000e280000000800 */
[----:B------:R1:W-:Y:S04]  /*1b70*/  REDG.E.ADD.F32.FTZ.RN.STRONG.GPU desc[UR4][R34.64], R3 ;  /* 0x00000003220079a6 */ /* 0x0003e8000c12f304 */
[----:B------:R-:W0:Y:S02]  /*1b80*/  LDG.E R5, desc[UR6][R4.64] ;  /* 0x0000000604057981 */ /* 0x000e24000c1e1900 */
[----:B0-----:R-:W-:-:S05]  /*1b90*/  FMUL R7, R0, R5 ;  /* 0x0000000500077220 */ /* 0x001fca0000400000 */
[----:B------:R1:W-:Y:S01]  /*1ba0*/  REDG.E.ADD.F32.FTZ.RN.STRONG.GPU desc[UR4][R34.64], R7 ;  /* 0x00000007220079a6 */ /* 0x0003e2000c12f304 */
[----:B------:R-:W-:-:S07]  /*1bb0*/  VIADD R31, R31, 0x2 ;  /* 0x000000021f1f7836 */ /* 0x000fce0000000000 */
.L_x_18:
[----:B------:R-:W0:Y:S02]  /*1bc0*/  LDCU UR4, c[0x0][0x3b8] ;  /* 0x00007700ff0477ac */ /* 0x000e240008000800 */
[----:B0-----:R-:W-:-:S09]  /*1bd0*/  ULOP3.LUT UP0, URZ, UR4, 0x1, URZ, 0xc0, !UPT ;  /* 0x0000000104ff7892 */ /* 0x001fd2000f80c0ff */
[----:B------:R-:W-:Y:S05]  /*1be0*/  BRA.U !UP0, `(.L_x_17) ;  /* 0x0000000108a47547 */ /* 0x000fea000b800000 */
[----:B------:R-:W0:Y:S01]  /*1bf0*/  S2UR UR5, SR_CgaCtaId ;  /* 0x00000000000579c3 */ /* 0x000e220000008800 */
[----:B------:R-:W4:Y:S01]  /*1c00*/  LDCU UR6, c[0x0][0x3bc] ;  /* 0x00007780ff0677ac */ /* 0x000f220008000800 */
[----:B------:R-:W-:Y:S01]  /*1c10*/  ISETP.NE.AND P0, PT, R31, RZ, PT ;  /* 0x000000ff1f00720c */ /* 0x000fe20003f05270 */
[----:B-1----:R-:W-:Y:S01]  /*1c20*/  IMAD.IADD R3, R26, 0x1, R31 ;  /* 0x000000011a037824 */ /* 0x002fe200078e021f */
[----:B------:R-:W-:-:S04]  /*1c30*/  UMOV UR4, 0x400 ;  /* 0x0000040000047882 */ /* 0x000fc80000000000 */
[----:B------:R-:W1:Y:S01]  /*1c40*/  LDC.64 R4, c[0x0][0x388] ;  /* 0x0000e200ff047b82 */ /* 0x000e620000000a00 */
[----:B----4-:R-:W-:Y:S01]  /*1c50*/  IMAD R31, R3, UR6, R18 ;  /* 0x00000006031f7c24 */ /* 0x010fe2000f8e0212 */
[----:B0-----:R-:W-:-:S06]  /*1c60*/  ULEA UR4, UR5, UR4, 0x18 ;  /* 0x0000000405047291 */ /* 0x001fcc000f8ec0ff */
[----:B------:R-:W-:Y:S01]  /*1c70*/  LEA R26, R3, UR4, 0x2 ;  /* 0x00000004031a7c11 */ /* 0x000fe2000f8e10ff */
[----:B-1----:R-:W-:Y:S01]  /*1c80*/  IMAD.WIDE R30, R31, 0x4, R4 ;  /* 0x000000041f1e7825 */ /* 0x002fe200078e0204 */
        /* <DEDUP_REMOVED lines=25> */
.L_x_20:
[----:B------:R-:W-:Y:S01]  /*1e20*/  R2UR UR4, R28 ;  /* 0x000000001c0472ca */ /* 0x000fe200000e0000 */
[----:B------:R-:W0:Y:S01]  /*1e30*/  LDS R26, [R26] ;  /* 0x000000001a1a7984 */ /* 0x000e220000000800 */
[----:B------:R-:W-:-:S13]  /*1e40*/  R2UR UR5, R29 ;  /* 0x000000001d0572ca */ /* 0x000fda00000e0000 */
[----:B------:R-:W0:Y:S02]  /*1e50*/  LDG.E R31, desc[UR4][R30.64] ;  /* 0x000000041e1f7981 */ /* 0x000e24000c1e1900 */
[----:B0-----:R-:W-:-:S05]  /*1e60*/  FMUL R3, R26, R31 ;  /* 0x0000001f1a037220 */ /* 0x001fca0000400000 */
[----:B------:R0:W-:Y:S02]  /*1e70*/  REDG.E.ADD.F32.FTZ.RN.STRONG.GPU desc[UR4][R34.64], R3 ;  /* 0x00000003220079a6 */ /* 0x0001e4000c12f304 */
.L_x_17:
[----:B------:R-:W4:Y:S01]  /*1e80*/  LDCU UR4, c[0x0][0x3ac] ;  /* 0x00007580ff0477ac */ /* 0x000f220008000800 */
[----:B------:R-:W-:-:S05]  /*1e90*/  VIADD R16, R16, 0x1 ;  /* 0x0000000110107836 */ /* 0x000fca0000000000 */
[----:B----4-:R-:W-:-:S13]  /*1ea0*/  ISETP.NE.AND P0, PT, R16, UR4, PT ;  /* 0x0000000410007c0c */ /* 0x010fda000bf05270 */
[----:B------:R-:W-:Y:S05]  /*1eb0*/  @P0 BRA `(.L_x_21) ;  /* 0xfffffff400080947 */ /* 0x000fea000383ffff */
[----:B------:R-:W-:Y:S05]  /*1ec0*/  BSYNC B8 ;  /* 0x0000000000087941 */ /* 0x000fea0003800000 */
.L_x_11:
[----:B------:R-:W4:Y:S01]  /*1ed0*/  LDCU UR4, c[0x0][0x3a8] ;  /* 0x00007500ff0477ac */ /* 0x000f220008000800 */
[----:B------:R-:W-:-:S05]  /*1ee0*/  VIADD R23, R23, 0x1 ;  /* 0x0000000117177836 */ /* 0x000fca0000000000 */
[----:B----4-:R-:W-:-:S13]  /*1ef0*/  ISETP.NE.AND P0, PT, R23, UR4, PT ;  /* 0x0000000417007c0c */ /* 0x010fda000bf05270 */
[----:B------:R-:W-:Y:S05]  /*1f00*/  @P0 BRA `(.L_x_22) ;  /* 0xfffffff000e80947 */ /* 0x000fea000383ffff */
[----:B------:R-:W-:Y:S05]  /*1f10*/  EXIT ;  /* 0x000000000000794d */ /* 0x000fea0003800000 */
.L_x_23:
[----:B------:R-:W-:-:S00]  /*1f20*/  BRA `(.L_x_23) ;  /* 0xfffffffc00fc7947 */ /* 0x000fc0000383ffff */
[----:B------:R-:W-:-:S00]  /*1f30*/  NOP ;  /* 0x0000000000007918 */ /* 0x000fc00000000000 */
        /* <DEDUP_REMOVED lines=12> */
.L_x_31:


//--------------------- .text._Z5mm_tpPfS_S_iii   --------------------------
	.section	.text._Z5mm_tpPfS_S_iii,"ax",@progbits
	.align	128
        .global         _Z5mm_tpPfS_S_iii
        .type           _Z5mm_tpPfS_S_iii,@function
        .size           _Z5mm_tpPfS_S_iii,(.L_x_32 - _Z5mm_tpPfS_S_iii)
        .other          _Z5mm_tpPfS_S_iii,@"STO_CUDA_ENTRY STV_DEFAULT"
_Z5mm_tpPfS_S_iii:
.text._Z5mm_tpPfS_S_iii:
[----:B------:R-:W-:Y:S01]  /*0000*/  LDC R1, c[0x0][0x37c] ;  /* 0x0000df00ff017b82 */ /* 0x000fe20000000800 */
[----:B------:R-:W0:Y:S07]  /*0010*/  S2R R0, SR_CTAID.X ;  /* 0x0000000000007919 */ /* 0x000e2e0000002500 */
[----:B------:R-:W1:Y:S01]  /*0020*/  LDC.64 R6, c[0x0][0x398] ;  /* 0x0000e600ff067b82 */ /* 0x000e620000000a00 */
[----:B------:R-:W0:Y:S01]  /*0030*/  S2R R3, SR_TID.X ;  /* 0x0000000000037919 */ /* 0x000e220000002100 */
[----:B-1----:R-:W-:Y:S01]  /*0040*/  ISETP.GE.AND P0, PT, R6, 0x1, PT ;  /* 0x000000010600780c */ /* 0x002fe20003f06270 */
[----:B0-----:R-:W-:-:S05]  /*0050*/  IMAD R0, R0, 0x200, R3 ;  /* 0x0000020000007824 */ /* 0x001fca00078e0203 */
[----:B------:R-:W-:-:S13]  /*0060*/  ISETP.GE.OR P0, PT, R0, R7, !P0 ;  /* 0x000000070000720c */ /* 0x000fda0004706670 */
[----:B------:R-:W-:Y:S05]  /*0070*/  @P0 EXIT ;  /* 0x000000000000094d */ /* 0x000fea0003800000 */
[----:B------:R-:W0:Y:S02]  /*0080*/  LDC R8, c[0x0][0x3a0] ;  /* 0x0000e800ff087b82 */ /* 0x000e240000000800 */
[----:B0-----:R-:W-:-:S13]  /*0090*/  ISETP.GE.AND P0, PT, R8, 0x1, PT ;  /* 0x000000010800780c */ /* 0x001fda0003f06270 */
[----:B------:R-:W-:Y:S05]  /*00a0*/  @!P0 EXIT ;  /* 0x000000000000894d */ /* 0x000fea0003800000 */
[C---:B------:R-:W-:Y:S01]  /*00b0*/  IMAD R2, R7.reuse, 0x7, RZ ;  /* 0x0000000707027824 */ /* 0x040fe200078e02ff */
[----:B------:R-:W0:Y:S01]  /*00c0*/  LDCU.64 UR8, c[0x0][0x358] ;  /* 0x00006b00ff0877ac */ /* 0x000e220008000a00 */
[C---:B------:R-:W-:Y:S02]  /*00d0*/  IMAD R3, R7.reuse, 0x6, RZ ;  /* 0x0000000607037824 */ /* 0x040fe400078e02ff */
[C---:B------:R-:W-:Y:S01]  /*00e0*/  IMAD.SHL.U32 R4, R7.reuse, 0x4, RZ ;  /* 0x0000000407047824 */ /* 0x040fe200078e00ff */
[----:B------:R-:W-:Y:S01]  /*00f0*/  UMOV UR4, URZ ;  /* 0x000000ff00047c82 */ /* 0x000fe20008000000 */
[C---:B------:R-:W-:Y:S02]  /*0100*/  IMAD R5, R7.reuse, 0x3, RZ ;  /* 0x0000000307057824 */ /* 0x040fe400078e02ff */
[----:B------:R-:W-:Y:S01]  /*0110*/  IMAD.SHL.U32 R6, R7, 0x2, RZ ;  /* 0x0000000207067824 */ /* 0x000fe200078e00ff */
[C---:B------:R-:W-:Y:S02]  /*0120*/  LOP3.LUT R7, R8.reuse, 0x3, RZ, 0xc0, !PT ;  /* 0x0000000308077812 */ /* 0x040fe400078ec0ff */
[----:B------:R-:W-:-:S07]  /*0130*/  LOP3.LUT R8, R8, 0x7ffffff8, RZ, 0xc0, !PT ;  /* 0x7ffffff808087812 */ /* 0x000fce00078ec0ff */
.L_x_29:
[----:B-1--4-:R-:W1:Y:S01]  /*0140*/  LDC.64 R10, c[0x0][0x398] ;  /* 0x0000e600ff0a7b82 */ /* 0x012e620000000a00 */
[----:B--2---:R-:W2:Y:S01]  /*0150*/  LDCU UR5, c[0x0][0x3a0] ;  /* 0x00007400ff0577ac */ /* 0x004ea20008000800 */
[----:B---3--:R-:W3:Y:S01]  /*0160*/  LDCU.64 UR6, c[0x0][0x380] ;  /* 0x00007000ff0677ac */ /* 0x008ee20008000a00 */
[----:B--2---:R-:W-:Y:S02]  /*0170*/  UISETP.GE.U32.AND UP0, UPT, UR5, 0x8, UPT ;  /* 0x000000080500788c */ /* 0x004fe4000bf06070 */
[----:B------:R-:W-:Y:S02]  /*0180*/  UIMAD UR12, UR4, UR5, URZ ;  /* 0x00000005040c72a4 */ /* 0x000fe4000f8e02ff */
[----:B-1----:R-:W-:Y:S01]  /*0190*/  IMAD R9, R11, UR4, RZ ;  /* 0x000000040b097c24 */ /* 0x002fe2000f8e02ff */
[----:B------:R-:W-:-:S04]  /*01a0*/  UIADD3 UR4, UPT, UPT, UR4, 0x1, URZ ;  /* 0x0000000104047890 */ /* 0x000fc8000fffe0ff */
[----:B------:R-:W-:-:S04]  /*01b0*/  IADD3 R13, P0, PT, R0, R9, RZ ;  /* 0x00000009000d7210 */ /* 0x000fc80007f1e0ff */
[----:B------:R-:W-:Y:S02]  /*01c0*/  LEA.HI.X.SX32 R14, R9, RZ, 0x1, P0 ;  /* 0x000000ff090e7211 */ /* 0x000fe400000f0eff */
[C---:B---3--:R-:W-:Y:S02]  /*01d0*/  LEA R12, P1, R13.reuse, UR6, 0x2 ;  /* 0x000000060d0c7c11 */ /* 0x048fe4000f8210ff */
[----:B------:R-:W-:Y:S01]  /*01e0*/  ISETP.NE.AND P0, PT, R10, UR4, PT ;  /* 0x000000040a007c0c */ /* 0x000fe2000bf05270 */
[----:B------:R-:W-:Y:S01]  /*01f0*/  IMAD.MOV.U32 R10, RZ, RZ, RZ ;  /* 0x000000ffff0a7224 */ /* 0x000fe200078e00ff */
[----:B------:R-:W-:Y:S01]  /*0200*/  LEA.HI.X R13, R13, UR7, R14, 0x2, P1 ;  /* 0x000000070d0d7c11 */ /* 0x000fe200088f140e */
[----:B------:R-:W-:Y:S10]  /*0210*/  BRA.U !UP0, `(.L_x_24) ;  /* 0x0000000508807547 */ /* 0x000ff4000b800000 */
[----:B------:R-:W1:Y:S01]  /*0220*/  LDCU.64 UR6, c[0x0][0x390] ;  /* 0x00007200ff0677ac */ /* 0x000e620008000a00 */
[----:B------:R-:W2:Y:S01]  /*0230*/  LDC R21, c[0x0][0x39c] ;  /* 0x0000e700ff157b82 */ /* 0x000ea20000000800 */
[----:B------:R-:W-:Y:S02]  /*0240*/  IMAD.MOV R26, RZ, RZ, -R8 ;  /* 0x000000ffff1a7224 */ /* 0x000fe400078e0a08 */
[----:B------:R-:W-:Y:S01]  /*0250*/  IMAD R24, R11, 0x5, RZ ;  /* 0x000000050b187824 */ /* 0x000fe200078e02ff */
[----:B------:R-:W3:Y:S01]  /*0260*/  LDCU.64 UR10, c[0x0][0x388] ;  /* 0x00007100ff0a77ac */ /* 0x000ee20008000a00 */
[----:B------:R-:W-:Y:S02]  /*0270*/  IMAD.MOV.U32 R9, RZ, RZ, RZ ;  /* 0x000000ffff097224 */ /* 0x000fe400078e00ff */
[----:B------:R-:W-:Y:S02]  /*0280*/  IMAD.MOV.U32 R22, RZ, RZ, R6 ;  /* 0x000000ffff167224 */ /* 0x000fe400078e0006 */
[----:B------:R-:W-:-:S02]  /*0290*/  IMAD.MOV.U32 R23, RZ, RZ, R5 ;  /* 0x000000ffff177224 */ /* 0x000fc400078e0005 */
[----:B------:R-:W-:Y:S02]  /*02a0*/  IMAD.MOV.U32 R10, RZ, RZ, R4 ;  /* 0x000000ffff0a7224 */ /* 0x000fe400078e0004 */
[----:B------:R-:W-:Y:S02]  /*02b0*/  IMAD.MOV.U32 R25, RZ, RZ, R3 ;  /* 0x000000ffff197224 */ /* 0x000fe400078e0003 */
[----:B------:R-:W-:Y:S01]  /*02c0*/  IMAD.MOV.U32 R20, RZ, RZ, R2 ;  /* 0x000000ffff147224 */ /* 0x000fe200078e0002 */
[----:B-1----:R-:W-:-:S04]  /*02d0*/  UIMAD.WIDE.U32 UR6, UR12, 0x4, UR6 ;  /* 0x000000040c0678a5 */ /* 0x002fc8000f8e0006 */
[----:B------:R-:W-:-:S04]  /*02e0*/  UIADD3 UR5, UP0, UPT, UR6, 0x10, URZ ;  /* 0x0000001006057890 */ /* 0x000fc8000ff1e0ff */
[----:B------:R-:W-:Y:S02]  /*02f0*/  UIADD3.X UR6, UPT, UPT, URZ, UR7, URZ, UP0, !UPT ;  /* 0x00000007ff067290 */ /* 0x000fe400087fe4ff */
[----:B------:R-:W-:-:S04]  /*0300*/  IMAD.U32 R18, RZ, RZ, UR5 ;  /* 0x00000005ff127e24 */ /* 0x000fc8000f8e00ff */
[----:B---3--:R-:W-:-:S07]  /*0310*/  IMAD.U32 R19, RZ, RZ, UR6 ;  /* 0x00000006ff137e24 */ /* 0x008fce000f8e00ff */
.L_x_25:
[----:B---3--:R-:W-:-:S04]  /*0320*/  IADD3 R15, P1, PT, R0, R9, RZ ;  /* 0x00000009000f7210 */ /* 0x008fc80007f3e0ff */
[----:B------:R-:W-:Y:S02]  /*0330*/  LEA.HI.X.SX32 R16, R9, RZ, 0x1, P1 ;  /* 0x000000ff09107211 */ /* 0x000fe400008f0eff */
[----:B------:R-:W-:-:S04]  /*0340*/  LEA R14, P1, R15, UR10, 0x2 ;  /* 0x0000000a0f0e7c11 */ /* 0x000fc8000f8210ff */
[----:B------:R-:W-:Y:S02]  /*0350*/  LEA.HI.X R15, R15, UR11, R16, 0x2, P1 ;  /* 0x0000000b0f0f7c11 */ /* 0x000fe400088f1410 */
[----:B0-----:R-:W3:Y:S04]  /*0360*/  LDG.E R16, desc[UR8][R12.64] ;  /* 0x000000080c107981 */ /* 0x001ee8000c1e1900 */
[----:B------:R0:W3:Y:S01]  /*0370*/  LDG.E R15, desc[UR8][R14.64] ;  /* 0x000000080e0f7981 */ /* 0x0000e2000c1e1900 */
[----:B--2---:R-:W-:-:S04]  /*0380*/  IADD3 R17, P1, PT, R0, R21, RZ ;  /* 0x0000001500117210 */ /* 0x004fc80007f3e0ff */
[----:B------:R-:W-:Y:S01]  /*0390*/  LEA.HI.X.SX32 R28, R21, RZ, 0x1, P1 ;  /* 0x000000ff151c7211 */ /* 0x000fe200008f0eff */
[----:B0-----:R-:W-:Y:S02]  /*03a0*/  IMAD.MOV.U32 R14, RZ, RZ, R18 ;  /* 0x000000ffff0e7224 */ /* 0x001fe400078e0012 */
[----:B---3--:R-:W-:Y:S01]  /*03b0*/  FMUL R27, R16, R15 ;  /* 0x0000000f101b7220 */ /* 0x008fe20000400000 */
[----:B------:R-:W-:Y:S01]  /*03c0*/  LEA R16, P1, R17, UR10, 0x2 ;  /* 0x0000000a11107c11 */ /* 0x000fe2000f8210ff */
[----:B------:R-:W-:-:S03]  /*03d0*/  IMAD.MOV.U32 R15, RZ, RZ, R19 ;  /* 0x000000ffff0f7224 */ /* 0x000fc600078e0013 */
[----:B------:R-:W-:Y:S02]  /*03e0*/  LEA.HI.X R17, R17, UR11, R28, 0x2, P1 ;  /* 0x0000000b11117c11 */ /* 0x000fe400088f141c */
[----:B------:R0:W-:Y:S04]  /*03f0*/  REDG.E.ADD.F32.FTZ.RN.STRONG.GPU desc[UR8][R14.64+-0x10], R27 ;  /* 0xfffff01b0e0079a6 */ /* 0x0001e8000c12f308 */
[----:B------:R-:W2:Y:S04]  /*0400*/  LDG.E R17, desc[UR8][R16.64] ;  /* 0x0000000810117981 */ /* 0x000ea8000c1e1900 */
[----:B------:R-:W2:Y:S01]  /*0410*/  LDG.E R18, desc[UR8][R12.64] ;  /* 0x000000080c127981 */ /* 0x000ea2000c1e1900 */
[----:B------:R-:W-:-:S04]  /*0420*/  IADD3 R19, P1, PT, R0, R22, RZ ;  /* 0x0000001600137210 */ /* 0x000fc80007f3e0ff */
[----:B------:R-:W-:Y:S01]  /*0430*/  LEA.HI.X.SX32 R28, R22, RZ, 0x1, P1 ;  /* 0x000000ff161c7211 */ /* 0x000fe200008f0eff */
[----:B--2---:R-:W-:Y:S01]  /*0440*/  FMUL R29, R18, R17 ;  /* 0x00000011121d7220 */ /* 0x004fe20000400000 */
[----:B------:R-:W-:-:S04]  /*0450*/  LEA R18, P1, R19, UR10, 0x2 ;  /* 0x0000000a13127c11 */ /* 0x000fc8000f8210ff */
[----:B------:R-:W-:Y:S01]  /*0460*/  LEA.HI.X R19, R19, UR11, R28, 0x2, P1 ;  /* 0x0000000b13137c11 */ /* 0x000fe200088f141c */
[----:B------:R1:W-:Y:S04]  /*0470*/  REDG.E.ADD.F32.FTZ.RN.STRONG.GPU desc[UR8][R14.64+-0xc], R29 ;  /* 0xfffff41d0e0079a6 */ /* 0x0003e8000c12f308 */
[----:B------:R-:W0:Y:S04]  /*0480*/  LDG.E R28, desc[UR8][R12.64] ;  /* 0x000000080c1c7981 */ /* 0x000e28000c1e1900 */
[----:B------:R-:W0:Y:S01]  /*0490*/  LDG.E R19, desc[UR8][R18.64] ;  /* 0x0000000812137981 */ /* 0x000e22000c1e1900 */
[----:B------:R-:W-:Y:S01]  /*04a0*/  IADD3 R17, P1, PT, R0, R23, RZ ;  /* 0x0000001700117210 */ /* 0x000fe20007f3e0ff */
[----:B0-----:R-:W-:-:S03]  /*04b0*/  FMUL R27, R28, R19 ;  /* 0x000000131c1b7220 */ /* 0x001fc60000400000 */
[----:B------:R-:W-:Y:S02]  /*04c0*/  LEA.HI.X.SX32 R28, R23, RZ, 0x1, P1 ;  /* 0x000000ff171c7211 */ /* 0x000fe400008f0eff */
[C---:B------:R-:W-:Y:S01]  /*04d0*/  LEA R16, P1, R17.reuse, UR10, 0x2 ;  /* 0x0000000a11107c11 */ /* 0x040fe2000f8210ff */
[----:B------:R0:W-:Y:S03]  /*04e0*/  REDG.E.ADD.F32.FTZ.RN.STRONG.GPU desc[UR8][R14.64+-0x8], R27 ;  /* 0xfffff81b0e0079a6 */ /* 0x0001e6000c12f308 */
[----:B------:R-:W-:Y:S02]  /*04f0*/  LEA.HI.X R17, R17, UR11, R28, 0x2, P1 ;  /* 0x0000000b11117c11 */ /* 0x000fe400088f141c */
[----:B------:R-:W1:Y:S04]  /*0500*/  LDG.E R28, desc[UR8][R12.64] ;  /* 0x000000080c1c7981 */ /* 0x000e68000c1e1900 */
[----:B------:R2:W1:Y:S02]  /*0510*/  LDG.E R17, desc[UR8][R16.64] ;  /* 0x0000000810117981 */ /* 0x000464000c1e1900 */
[----:B--2---:R-:W-:-:S04]  /*0520*/  IADD3 R16, P1, PT, R0, R10, RZ ;  /* 0x0000000a00107210 */ /* 0x004fc80007f3e0ff */
[----:B------:R-:W-:Y:S02]  /*0530*/  LEA.HI.X.SX32 R19, R10, RZ, 0x1, P1 ;  /* 0x000000ff0a137211 */ /* 0x000fe400008f0eff */
[----:B------:R-:W-:-:S04]  /*0540*/  LEA R18, P1, R16, UR10, 0x2 ;  /* 0x0000000a10127c11 */ /* 0x000fc8000f8210ff */
[----:B------:R-:W-:Y:S01]  /*0550*/  LEA.HI.X R19, R16, UR11, R19, 0x2, P1 ;  /* 0x0000000b10137c11 */ /* 0x000fe200088f1413 */
[----:B-1----:R-:W-:-:S05]  /*0560*/  FMUL R29, R28, R17 ;  /* 0x000000111c1d7220 */ /* 0x002fca0000400000 */
        /* <DEDUP_REMOVED lines=26> */
[----:B------:R-:W1:Y:S01]  /*0710*/  LDG.E R17, desc[UR8][R16.64] ;  /* 0x0000000810117981 */ /* 0x000e62000c1e1900 */
[----:B------:R-:W-:-:S05]  /*0720*/  VIADD R26, R26, 0x8 ;  /* 0x000000081a1a7836 */ /* 0x000fca0000000000 */
[----:B------:R-:W-:Y:S02]  /*0730*/  ISETP.NE.AND P1, PT, R26, RZ, PT ;  /* 0x000000ff1a00720c */ /* 0x000fe40003f25270 */
[----:B------:R-:W-:Y:S01]  /*0740*/  IADD3 R18, P2, PT, R14, 0x20, RZ ;  /* 0x000000200e127810 */ /* 0x000fe20007f5e0ff */
[C---:B------:R-:W-:Y:S02]  /*0750*/  IMAD R9, R11.reuse, 0x8, R9 ;  /* 0x000000080b097824 */ /* 0x040fe400078e0209 */
[C---:B------:R-:W-:Y:S02]  /*0760*/  IMAD R20, R11.reuse, 0x8, R20 ;  /* 0x000000080b147824 */ /* 0x040fe400078e0214 */
[----:B------:R-:W-:Y:S02]  /*0770*/  IMAD.X R19, RZ, RZ, R15, P2 ;  /* 0x000000ffff137224 */ /* 0x000fe400010e060f */
[C---:B------:R-:W-:Y:S02]  /*0780*/  IMAD R25, R11.reuse, 0x8, R25 ;  /* 0x000000080b197824 */ /* 0x040fe400078e0219 */
[----:B------:R-:W-:-:S02]  /*0790*/  IMAD R24, R11, 0x8, R24 ;  /* 0x000000080b187824 */ /* 0x000fc400078e0218 */
[C---:B------:R-:W-:Y:S02]  /*07a0*/  IMAD R10, R11.reuse, 0x8, R10 ;  /* 0x000000080b0a7824 */ /* 0x040fe400078e020a */
[C---:B------:R-:W-:Y:S02]  /*07b0*/  IMAD R23, R11.reuse, 0x8, R23 ;  /* 0x000000080b177824 */ /* 0x040fe400078e0217 */
[C---:B------:R-:W-:Y:S02]  /*07c0*/  IMAD R22, R11.reuse, 0x8, R22 ;  /* 0x000000080b167824 */ /* 0x040fe400078e0216 */
[----:B------:R-:W-:Y:S02]  /*07d0*/  IMAD R21, R11, 0x8, R21 ;  /* 0x000000080b157824 */ /* 0x000fe400078e0215 */
[----:B-1----:R-:W-:-:S05]  /*07e0*/  FMUL R29, R28, R17 ;  /* 0x000000111c1d7220 */ /* 0x002fca0000400000 */
[----:B------:R3:W-:Y:S01]  /*07f0*/  REDG.E.ADD.F32.FTZ.RN.STRONG.GPU desc[UR8][R14.64+0xc], R29 ;  /* 0x00000c1d0e0079a6 */ /* 0x0007e2000c12f308 */
[----:B------:R-:W-:Y:S05]  /*0800*/  @P1 BRA `(.L_x_25) ;  /* 0xfffffff800c41947 */ /* 0x000fea000383ffff */
[----:B------:R-:W-:-:S07]  /*0810*/  IMAD.MOV.U32 R10, RZ, RZ, R8 ;  /* 0x000000ffff0a7224 */ /* 0x000fce00078e0008 */
.L_x_24:
[----:B------:R-:W1:Y:S02]  /*0820*/  LDCU UR5, c[0x0][0x3a0] ;  /* 0x00007400ff0577ac */ /* 0x000e640008000800 */
[----:B-1----:R-:W-:-:S04]  /*0830*/  ULOP3.LUT UR5, UR5, 0x7, URZ, 0xc0, !UPT ;  /* 0x0000000705057892 */ /* 0x002fc8000f8ec0ff */
[----:B------:R-:W-:-:S09]  /*0840*/  UISETP.NE.AND UP0, UPT, UR5, URZ, UPT ;  /* 0x000000ff0500728c */ /* 0x000fd2000bf05270 */
[----:B------:R-:W-:Y:S05]  /*0850*/  BRA.U !UP0, `(.L_x_26) ;  /* 0x0000000508847547 */ /* 0x000fea000b800000 */
[----:B------:R-:W-:Y:S01]  /*0860*/  UIADD3 UR5, UPT, UPT, UR5, -0x1, URZ ;  /* 0xffffffff05057890 */ /* 0x000fe2000fffe0ff */
[----:B------:R-:W-:-:S03]  /*0870*/  ISETP.NE.AND P1, PT, R7, RZ, PT ;  /* 0x000000ff0700720c */ /* 0x000fc60003f25270 */
[----:B------:R-:W-:-:S09]  /*0880*/  UISETP.GE.U32.AND UP0, UPT, UR5, 0x3, UPT ;  /* 0x000000030500788c */ /* 0x000fd2000bf06070 */
[----:B------:R-:W-:Y:S05]  /*0890*/  BRA.U !UP0, `(.L_x_27) ;  /* 0x0000000108b87547 */ /* 0x000fea000b800000 */
[----:B------:R-:W1:Y:S01]  /*08a0*/  LDCU.64 UR6, c[0x0][0x388] ;  /* 0x00007100ff0677ac */ /* 0x000e620008000a00 */
[----:B------:R-:W-:Y:S01]  /*08b0*/  IMAD R9, R10, R11, RZ ;  /* 0x0000000b0a097224 */ /* 0x000fe200078e02ff */
[----:B0-----:R-:W2:Y:S04]  /*08c0*/  LDG.E R22, desc[UR8][R12.64] ;  /* 0x000000080c167981 */ /* 0x001ea8000c1e1900 */
[----:B---3--:R-:W-:-:S04]  /*08d0*/  IADD3 R14, P2, PT, R0, R9, RZ ;  /* 0x00000009000e7210 */ /* 0x008fc80007f5e0ff */
[----:B------:R-:W-:Y:S02]  /*08e0*/  LEA.HI.X.SX32 R15, R9, RZ, 0x1, P2 ;  /* 0x000000ff090f7211 */ /* 0x000fe400010f0eff */
[----:B-1----:R-:W-:-:S04]  /*08f0*/  LEA R20, P2, R14, UR6, 0x2 ;  /* 0x000000060e147c11 */ /* 0x002fc8000f8410ff */
[----:B------:R-:W-:Y:S02]  /*0900*/  LEA.HI.X R21, R14, UR7, R15, 0x2, P2 ;  /* 0x000000070e157c11 */ /* 0x000fe400090f140f */
[----:B------:R-:W0:Y:S04]  /*0910*/  LDC.64 R14, c[0x0][0x390] ;  /* 0x0000e400ff0e7b82 */ /* 0x000e280000000a00 */
[----:B------:R-:W2:Y:S01]  /*0920*/  LDG.E R21, desc[UR8][R20.64] ;  /* 0x0000000814157981 */ /* 0x000ea2000c1e1900 */
[----:B------:R-:W-:-:S05]  /*0930*/  IMAD.IADD R23, R9, 0x1, R11 ;  /* 0x0000000109177824 */ /* 0x000fca00078e020b */
[----:B------:R-:W-:Y:S01]  /*0940*/  IADD3 R9, P2, PT, R0, R23, RZ ;  /* 0x0000001700097210 */ /* 0x000fe20007f5e0ff */
[----:B------:R-:W-:-:S03]  /*0950*/  VIADD R19, R10, UR12 ;  /* 0x0000000c0a137c36 */ /* 0x000fc60008000000 */
[----:B------:R-:W-:Y:S02]  /*0960*/  LEA.HI.X.SX32 R18, R23, RZ, 0x1, P2 ;  /* 0x000000ff17127211 */ /* 0x000fe400010f0eff */
[----:B------:R-:W-:-:S04]  /*0970*/  LEA R16, P2, R9, UR6, 0x2 ;  /* 0x0000000609107c11 */ /* 0x000fc8000f8410ff */
[----:B------:R-:W-:Y:S01]  /*0980*/  LEA.HI.X R17, R9, UR7, R18, 0x2, P2 ;  /* 0x0000000709117c11 */ /* 0x000fe200090f1412 */
[----:B0-----:R-:W-:Y:S02]  /*0990*/  IMAD.WIDE.U32 R18, R19, 0x4, R14 ;  /* 0x0000000413127825 */ /* 0x001fe400078e000e */
[----:B------:R-:W0:Y:S02]  /*09a0*/  LDC.64 R14, c[0x0][0x390] ;  /* 0x0000e400ff0e7b82 */ /* 0x000e240000000a00 */
[----:B--2---:R-:W-:-:S05]  /*09b0*/  FMUL R9, R22, R21 ;  /* 0x0000001516097220 */ /* 0x004fca0000400000 */
[----:B------:R1:W-:Y:S04]  /*09c0*/  REDG.E.ADD.F32.FTZ.RN.STRONG.GPU desc[UR8][R18.64], R9 ;  /* 0x00000009120079a6 */ /* 0x0003e8000c12f308 */
[----:B------:R-:W1:Y:S04]  /*09d0*/  LDG.E R17, desc[UR8][R16.64] ;  /* 0x0000000810117981 */ /* 0x000e68000c1e1900 */
[----:B------:R-:W1:Y:S01]  /*09e0*/  LDG.E R22, desc[UR8][R12.64] ;  /* 0x000000080c167981 */ /* 0x000e62000c1e1900 */
[----:B------:R-:W-:Y:S01]  /*09f0*/  IMAD.IADD R23, R23, 0x1, R11 ;  /* 0x0000000117177824 */ /* 0x000fe200078e020b */
[----:B------:R-:W-:-:S04]  /*0a00*/  IADD3 R25, P3, PT, R10, UR12, RZ ;  /* 0x0000000c0a197c10 */ /* 0x000fc8000ff7e0ff */
[----:B------:R-:W-:Y:S01]  /*0a10*/  IADD3 R21, P2, PT, R0, R23, RZ ;  /* 0x0000001700157210 */ /* 0x000fe20007f5e0ff */
[----:B------:R-:W-:Y:S01]  /*0a20*/  IMAD.X R26, RZ, RZ, RZ, P3 ;  /* 0x000000ffff1a7224 */ /* 0x000fe200018e06ff */
[----:B0-----:R-:W-:Y:S02]  /*0a30*/  LEA R14, P3, R25, R14, 0x2 ;  /* 0x0000000e190e7211 */ /* 0x001fe400078610ff */
[----:B------:R-:W-:Y:S02]  /*0a40*/  LEA.HI.X.SX32 R24, R23, RZ, 0x1, P2 ;  /* 0x000000ff17187211 */ /* 0x000fe400010f0eff */
[----:B------:R-:W-:Y:S02]  /*0a50*/  LEA R20, P2, R21, UR6, 0x2 ;  /* 0x0000000615147c11 */ /* 0x000fe4000f8410ff */
[----:B------:R-:W-:Y:S02]  /*0a60*/  LEA.HI.X R15, R25, R15, R26, 0x2, P3 ;  /* 0x0000000f190f7211 */ /* 0x000fe400018f141a */
[----:B------:R-:W-:Y:S01]  /*0a70*/  LEA.HI.X R21, R21, UR7, R24, 0x2, P2 ;  /* 0x0000000715157c11 */ /* 0x000fe200090f1418 */
[----:B-1----:R-:W-:-:S05]  /*0a80*/  FMUL R9, R22, R17 ;  /* 0x0000001116097220 */ /* 0x002fca0000400000 */
[----:B------:R0:W-:Y:S04]  /*0a90*/  REDG.E.ADD.F32.FTZ.RN.STRONG.GPU desc[UR8][R14.64+0x4], R9 ;  /* 0x000004090e0079a6 */ /* 0x0001e8000c12f308 */
[----:B------:R-:W2:Y:S04]  /*0aa0*/  LDG.E R21, desc[UR8][R20.64] ;  /* 0x0000000814157981 */ /* 0x000ea8000c1e1900 */
[----:B------:R-:W2:Y:S01]  /*0ab0*/  LDG.E R18, desc[UR8][R12.64] ;  /* 0x000000080c127981 */ /* 0x000ea2000c1e1900 */
[----:B------:R-:W-:-:S05]  /*0ac0*/  IMAD.IADD R23, R23, 0x1, R11 ;  /* 0x0000000117177824 */ /* 0x000fca00078e020b */
[----:B------:R-:W-:-:S04]  /*0ad0*/  IADD3 R17, P2, PT, R0, R23, RZ ;  /* 0x0000001700117210 */ /* 0x000fc80007f5e0ff */
[----:B------:R-:W-:Y:S02]  /*0ae0*/  LEA.HI.X.SX32 R22, R23, RZ, 0x1, P2 ;  /* 0x000000ff17167211 */ /* 0x000fe400010f0eff */
[----:B------:R-:W-:-:S04]  /*0af0*/  LEA R16, P2, R17, UR6, 0x2 ;  /* 0x0000000611107c11 */ /* 0x000fc8000f8410ff */
[----:B------:R-:W-:Y:S01]  /*0b00*/  LEA.HI.X R17, R17, UR7, R22, 0x2, P2 ;  /* 0x0000000711117c11 */ /* 0x000fe200090f1416 */
[----:B--2---:R-:W-:-:S05]  /*0b10*/  FMUL R19, R18, R21 ;  /* 0x0000001512137220 */ /* 0x004fca0000400000 */
[----:B------:R1:W-:Y:S04]  /*0b20*/  REDG.E.ADD.F32.FTZ.RN.STRONG.GPU desc[UR8][R14.64+0x8], R19 ;  /* 0x000008130e0079a6 */ /* 0x0003e8000c12f308 */
[----:B------:R-:W2:Y:S04]  /*0b30*/  LDG.E R16, desc[UR8][R16.64] ;  /* 0x0000000810107981 */ /* 0x000ea8000c1e1900 */
[----:B0-----:R-:W2:Y:S02]  /*0b40*/  LDG.E R9, desc[UR8][R12.64] ;  /* 0x000000080c097981 */ /* 0x001ea4000c1e1900 */
[----:B--2---:R-:W-:-:S05]  /*0b50*/  FMUL R9, R9, R16 ;  /* 0x0000001009097220 */ /* 0x004fca0000400000 */
[----:B------:R1:W-:Y:S01]  /*0b60*/  REDG.E.ADD.F32.FTZ.RN.STRONG.GPU desc[UR8][R14.64+0xc], R9 ;  /* 0x00000c090e0079a6 */ /* 0x0003e2000c12f308 */
[----:B------:R-:W-:-:S07]  /*0b70*/  VIADD R10, R10, 0x4 ;  /* 0x000000040a0a7836 */ /* 0x000fce0000000000 */
.L_x_27:
[----:B------:R-:W-:Y:S05]  /*0b80*/  @!P1 BRA `(.L_x_26) ;  /* 0x0000000000b89947 */ /* 0x000fea0003800000 */
[----:B------:R-:W2:Y:S01]  /*0b90*/  LDCU UR5, c[0x0][0x3a0] ;  /* 0x00007400ff0577ac */ /* 0x000ea20008000800 */
[----:B------:R-:W-:Y:S01]  /*0ba0*/  ISETP.NE.AND P1, PT, R7, 0x1, PT ;  /* 0x000000010700780c */ /* 0x000fe20003f25270 */
[----:B--2---:R-:W-:-:S12]  /*0bb0*/  ULOP3.LUT UP0, URZ, UR5, 0x1, URZ, 0xc0, !UPT ;  /* 0x0000000105ff7892 */ /* 0x004fd8000f80c0ff */
[----:B------:R-:W-:Y:S05]  /*0bc0*/  @!P1 BRA `(.L_x_28) ;  /* 0x0000000000709947 */ /* 0x000fea0003800000 */
[----:B------:R-:W2:Y:S01]  /*0bd0*/  LDCU.64 UR6, c[0x0][0x388] ;  /* 0x00007100ff0677ac */ /* 0x000ea20008000a00 */
[----:B-1-3--:R-:W-:-:S05]  /*0be0*/  IMAD R14, R10, R11, RZ ;  /* 0x0000000b0a0e7224 */ /* 0x00afca00078e02ff */
[----:B------:R-:W-:-:S04]  /*0bf0*/  IADD3 R9, P1, PT, R0, R14, RZ ;  /* 0x0000000e00097210 */ /* 0x000fc80007f3e0ff */
[----:B------:R-:W-:Y:S02]  /*0c00*/  LEA.HI.X.SX32 R16, R14, RZ, 0x1, P1 ;  /* 0x000000ff0e107211 */ /* 0x000fe400008f0eff */
[----:B--2---:R-:W-:-:S04]  /*0c10*/  LEA R18, P1, R9, UR6, 0x2 ;  /* 0x0000000609127c11 */ /* 0x004fc8000f8210ff */
[----:B------:R-:W-:Y:S02]  /*0c20*/  LEA.HI.X R19, R9, UR7, R16, 0x2, P1 ;  /* 0x0000000709137c11 */ /* 0x000fe400088f1410 */
[----:B0-----:R-:W2:Y:S01]  /*0c30*/  LDG.E R9, desc[UR8][R12.64] ;  /* 0x000000080c097981 */ /* 0x001ea2000c1e1900 */
[----:B------:R-:W0:Y:S03]  /*0c40*/  LDC.64 R16, c[0x0][0x390] ;  /* 0x0000e400ff107b82 */ /* 0x000e260000000a00 */
[----:B------:R-:W2:Y:S01]  /*0c50*/  LDG.E R18, desc[UR8][R18.64] ;  /* 0x0000000812127981 */ /* 0x000ea2000c1e1900 */
[----:B------:R-:W-:Y:S02]  /*0c60*/  IMAD.IADD R15, R14, 0x1, R11 ;  /* 0x000000010e0f7824 */ /* 0x000fe400078e020b */
[----:B------:R-:W-:-:S03]  /*0c70*/  VIADD R21, R10, UR12 ;  /* 0x0000000c0a157c36 */ /* 0x000fc60008000000 */
[----:B------:R-:W-:-:S04]  /*0c80*/  IADD3 R20, P1, PT, R0, R15, RZ ;  /* 0x0000000f00147210 */ /* 0x000fc80007f3e0ff */
[----:B------:R-:W-:Y:S02]  /*0c90*/  LEA.HI.X.SX32 R15, R15, RZ, 0x1, P1 ;  /* 0x000000ff0f0f7211 */ /* 0x000fe400008f0eff */
[----:B------:R-:W-:-:S04]  /*0ca0*/  LEA R14, P1, R20, UR6, 0x2 ;  /* 0x00000006140e7c11 */ /* 0x000fc8000f8210ff */
[----:B------:R-:W-:Y:S01]  /*0cb0*/  LEA.HI.X R15, R20, UR7, R15, 0x2, P1 ;  /* 0x00000007140f7c11 */ /* 0x000fe200088f140f */
[----:B0-----:R-:W-:-:S04]  /*0cc0*/  IMAD.WIDE.U32 R16, R21, 0x4, R16 ;  /* 0x0000000415107825 */ /* 0x001fc800078e0010 */
[----:B--2---:R-:W-:Y:S02]  /*0cd0*/  FMUL R9, R9, R18 ;  /* 0x0000001209097220 */ /* 0x004fe40000400000 */
[----:B------:R-:W0:Y:S03]  /*0ce0*/  LDC.64 R18, c[0x0][0x390] ;  /* 0x0000e400ff127b82 */ /* 0x000e260000000a00 */
[----:B------:R2:W-:Y:S04]  /*0cf0*/  REDG.E.ADD.F32.FTZ.RN.STRONG.GPU desc[UR8][R16.64], R9 ;  /* 0x00000009100079a6 */ /* 0x0005e8000c12f308 */
[----:B------:R-:W3:Y:S04]  /*0d00*/  LDG.E R15, desc[UR8][R14.64] ;  /* 0x000000080e0f7981 */ /* 0x000ee8000c1e1900 */
[----:B------:R-:W3:Y:S01]  /*0d10*/  LDG.E R20, desc[UR8][R12.64] ;  /* 0x000000080c147981 */ /* 0x000ee2000c1e1900 */
[----:B------:R-:W-:-:S05]  /*0d20*/  IADD3 R21, P1, PT, R10, UR12, RZ ;  /* 0x0000000c0a157c10 */ /* 0x000fca000ff3e0ff */
[----:B------:R-:W-:Y:S01]  /*0d30*/  IMAD.X R22, RZ, RZ, RZ, P1 ;  /* 0x000000ffff167224 */ /* 0x000fe200008e06ff */
[----:B0-----:R-:W-:-:S04]  /*0d40*/  LEA R18, P1, R21, R18, 0x2 ;  /* 0x0000001215127211 */ /* 0x001fc800078210ff */
[----:B------:R-:W-:Y:S01]  /*0d50*/  LEA.HI.X R19, R21, R19, R22, 0x2, P1 ;  /* 0x0000001315137211 */ /* 0x000fe200008f1416 */
[----:B---3--:R-:W-:-:S05]  /*0d60*/  FMUL R21, R20, R15 ;  /* 0x0000000f14157220 */ /* 0x008fca0000400000 */
[----:B------:R2:W-:Y:S01]  /*0d70*/  REDG.E.ADD.F32.FTZ.RN.STRONG.GPU desc[UR8][R18.64+0x4], R21 ;  /* 0x00000415120079a6 */ /* 0x0005e2000c12f308 */
[----:B------:R-:W-:-:S07]  /*0d80*/  VIADD R10, R10, 0x2 ;  /* 0x000000020a0a7836 */ /* 0x000fce0000000000 */
.L_x_28:
[----:B------:R-:W-:Y:S05]  /*0d90*/  BRA.U !UP0, `(.L_x_26) ;  /* 0x0000000108347547 */ /* 0x000fea000b800000 */
[----:B------:R-:W3:Y:S01]  /*0da0*/  LDCU.64 UR6, c[0x0][0x388] ;  /* 0x00007100ff0677ac */ /* 0x000ee20008000a00 */
[----:B------:R-:W-:Y:S01]  /*0db0*/  IMAD R11, R10, R11, RZ ;  /* 0x0000000b0a0b7224 */ /* 0x000fe200078e02ff */
[----:B0-----:R-:W4:Y:S04]  /*0dc0*/  LDG.E R12, desc[UR8][R12.64] ;  /* 0x000000080c0c7981 */ /* 0x001f28000c1e1900 */
[----:B-12---:R-:W-:-:S04]  /*0dd0*/  IADD3 R9, P1, PT, R0, R11, RZ ;  /* 0x0000000b00097210 */ /* 0x006fc80007f3e0ff */
[----:B------:R-:W-:Y:S02]  /*0de0*/  LEA.HI.X.SX32 R16, R11, RZ, 0x1, P1 ;  /* 0x000000ff0b107211 */ /* 0x000fe400008f0eff */
[----:B---3--:R-:W-:-:S04]  /*0df0*/  LEA R14, P1, R9, UR6, 0x2 ;  /* 0x00000006090e7c11 */ /* 0x008fc8000f8210ff */
[----:B------:R-:W-:Y:S02]  /*0e00*/  LEA.HI.X R15, R9, UR7, R16, 0x2, P1 ;  /* 0x00000007090f7c11 */ /* 0x000fe400088f1410 */
[----:B------:R-:W0:Y:S04]  /*0e10*/  LDC.64 R16, c[0x0][0x390] ;  /* 0x0000e400ff107b82 */ /* 0x000e280000000a00 */
[----:B------:R-:W4:Y:S01]  /*0e20*/  LDG.E R15, desc[UR8][R14.64] ;  /* 0x000000080e0f7981 */ /* 0x000f22000c1e1900 */
[----:B------:R-:W-:-:S04]  /*0e30*/  VIADD R11, R10, UR12 ;  /* 0x0000000c0a0b7c36 */ /* 0x000fc80008000000 */
[----:B0-----:R-:W-:-:S04]  /*0e40*/  IMAD.WIDE.U32 R10, R11, 0x4, R16 ;  /* 0x000000040b0a7825 */ /* 0x001fc800078e0010 */
[----:B----4-:R-:W-:-:S05]  /*0e50*/  FMUL R9, R12, R15 ;  /* 0x0000000f0c097220 */ /* 0x010fca0000400000 */
[----:B------:R4:W-:Y:S02]  /*0e60*/  REDG.E.ADD.F32.FTZ.RN.STRONG.GPU desc[UR8][R10.64], R9 ;  /* 0x000000090a0079a6 */ /* 0x0009e4000c12f308 */
.L_x_26:
[----:B------:R-:W-:Y:S05]  /*0e70*/  @P0 BRA `(.L_x_29) ;  /* 0xfffffff000b00947 */ /* 0x000fea000383ffff */
[----:B0-----:R-:W-:Y:S05]  /*0e80*/  EXIT ;  /* 0x000000000000794d */ /* 0x001fea0003800000 */
.L_x_30:
        /* <DEDUP_REMOVED lines=15> */
.L_x_32:


//--------------------- .nv.global.init           --------------------------
	.section	.nv.global.init,"aw",@progbits
.nv.global.init:
	.type		$str$1,@object
	.size		$str$1,($str - $str$1)
$str$1:
        /*0000*/ 	.byte	0x5b, 0x25, 0x64, 0x2c, 0x25, 0x64, 0x5d, 0x20, 0x25, 0x31, 0x2e, 0x35, 0x66, 0x20, 0x3c, 0x2d
        /*0010*/ 	.byte	0x20, 0x25, 0x31, 0x2e, 0x35, 0x66, 0x2c, 0x20, 0x61, 0x63, 0x63, 0x20, 0x25, 0x31, 0x2e, 0x35
        /*0020*/ 	.byte	0x66, 0x0a, 0x00
	.type		$str,@object
	.size		$str,(.L_0 - $str)
$str:
        /*0023*/ 	.byte	0x62, 0x69, 0x64, 0x20, 0x25, 0x64, 0x2c, 0x20, 0x74, 0x69, 0x64, 0x20, 0x25, 0x64, 0x2c, 0x20
        /*0033*/ 	.byte	0x63, 0x69, 0x64, 0x20, 0x25, 0x64, 0x2c, 0x20, 0x6f, 0x66, 0x66, 0x73, 0x65, 0x74, 0x20, 0x25
        /*0043*/ 	.byte	0x64, 0x2c, 0x20, 0x6e, 0x5f, 0x74, 0x69, 0x64, 0x20, 0x25, 0x64, 0x2c, 0x20, 0x70, 0x69, 0x64
        /*0053*/ 	.byte	0x20, 0x25, 0x64, 0x2c, 0x20, 0x28, 0x77, 0x2c, 0x68, 0x29, 0x3d, 0x28, 0x25, 0x64, 0x2c, 0x25
        /*0063*/ 	.byte	0x64, 0x29, 0x0a, 0x00
.L_0:


//--------------------- .nv.shared._Z4convPfS_S_iiiiiiiiii --------------------------
	.section	.nv.shared._Z4convPfS_S_iiiiiiiiii,"aw",@nobits
	.sectionflags	@""
	.align	16
	.zero		1024


//--------------------- .nv.shared.reserved.0     --------------------------
	.section	.nv.shared.reserved.0,"aw",@nobits
	.weak		__nv_reservedSMEM_offset_0_alias
	.size		__nv_reservedSMEM_offset_0_alias, 0, 64
	.other		__nv_reservedSMEM_offset_0_alias,@"STO_CUDA_RESERVED_SHARED STV_DEFAULT"
__nv_reservedSMEM_offset_0_alias:
	.zero		0
	.zero		64


//--------------------- .nv.shared._Z5mm_tpPfS_S_iii --------------------------
	.section	.nv.shared._Z5mm_tpPfS_S_iii,"aw",@nobits
	.sectionflags	@""
	.align	16
	.zero		1024


//--------------------- .nv.constant0._Z4convPfS_S_iiiiiiiiii --------------------------
	.section	.nv.constant0._Z4convPfS_S_iiiiiiiiii,"a",@progbits
	.sectionflags	@""
	.align	4
.nv.constant0._Z4convPfS_S_iiiiiiiiii:
	.zero		960


//--------------------- .nv.constant0._Z5mm_tpPfS_S_iii --------------------------
	.section	.nv.constant0._Z5mm_tpPfS_S_iii,"a",@progbits
	.sectionflags	@""
	.align	4
.nv.constant0._Z5mm_tpPfS_S_iii:
	.zero		932


//--------------------- SYMBOLS --------------------------

	.type		.nv.reservedSmem.offset0,@object
	.size		.nv.reservedSmem.offset0,0x4
	.type		.nv.reservedSmem.cap,@object
	.size		.nv.reservedSmem.cap,0x4
	.type		vprintf,@function
